// auto-generated by cutlass_sweep.fmha — config: {"arch": "sm_90", "dtype": "bf16", "head_dim": 256, "mask": "residual", "schedule": "cooperative", "tile_kv": 64, "tile_q": 128}
#include "cutlass/cutlass.h"
#include "cute/tensor.hpp"
#include "cutlass/device_kernel.h"
#include "cutlass/kernel_hardware_info.h"
#include "88_hopper_fmha/collective/fmha_fusion.hpp"
#include "88_hopper_fmha/kernel/fmha_kernel_builder.hpp"

using namespace cute;
using Element = cutlass::bfloat16_t;
using TileShape = Shape<_128, _64, _256>;
using StrideQ = cute::tuple<int, _1, cute::tuple<int, int>>;
using StrideK = cute::tuple<int, _1, cute::tuple<int, int>>;
using StrideV = cute::tuple<int, cute::_1, cute::tuple<int, int>>;

using Kernel = typename cutlass::fmha::kernel::FmhaBuilder<
    Element, float, float,
    TileShape, StrideQ, StrideK, StrideV,
    cutlass::fmha::collective::ResidualFusion,
    cutlass::gemm::KernelTmaWarpSpecializedCooperative
  >::Kernel;

auto* _anchor = &cutlass::device_kernel<Kernel>;


// ===== COMPILED SASS (sm_90a) =====

	.target	sm_90a

	.elftype	@"ET_EXEC"


//--------------------- .note.nv.tkinfo           --------------------------
	.section	.note.nv.tkinfo,"",@"SHT_NOTE"
	.sectionflags	@"SHF_NOTE_NV_TKINFO"
	.tkinfo
        /*0018*/ 	.word	0x00000002
        /*0030*/ 	.string	""
        /*0030*/ 	.string	"ptxas"
        /*0030*/ 	.string	"Cuda compilation tools, release 13.0, V13.0.88"
        /*0030*/ 	.string	"Build cuda_13.0.r13.0/compiler.36424714_0"
        /*0030*/ 	.string	"-arch sm_90a -m 64 "



//--------------------- .note.nv.cuinfo           --------------------------
	.section	.note.nv.cuinfo,"",@"SHT_NOTE"
	.sectionflags	@"SHF_NOTE_NV_CUINFO"
        /*0018*/ 	.short	0x0002
        /*001a*/ 	.short	0x005a
        /*001c*/ 	.short	0x0082
	.zero		2


//--------------------- .nv.info                  --------------------------
	.section	.nv.info,"",@"SHT_CUDA_INFO"
	.align	4


	//----- nvinfo : EIATTR_REGCOUNT
	.align		4
        /*0000*/ 	.byte	0x04, 0x2f
        /*0002*/ 	.short	(.L_16 - .L_15)
	.align		4
.L_15:
        /*0004*/ 	.word	index@(_ZN7cutlass13device_kernelINS_4fmha6kernel28FmhaKernelTmaWarpSpecializedINS1_10collective30FmhaMainloopTmaWarpSpecializedINS_10bfloat16_tEffN4cute5tupleIJNS7_1CILi128EEENS9_ILi64EEENS9_ILi256EEEEEENS8_IJiNS9_ILi1EEENS8_IJiiEEEEEESG_SG_NS4_14ResidualFusionEJEEENS4_15FmhaFwdEpilogueIS6_fNS8_IJSB_SC_SB_EEEEENS2_23IndividualTileSchedulerEJEEEEEvNT_6ParamsE)
        /*0008*/ 	.word	0x000000a8


	//----- nvinfo : EIATTR_FRAME_SIZE
	.align		4
.L_16:
        /*000c*/ 	.byte	0x04, 0x11
        /*000e*/ 	.short	(.L_18 - .L_17)
	.align		4
.L_17:
        /*0010*/ 	.word	index@($__internal_0_$__cuda_sm20_rcp_rn_f32_slowpath)
        /*0014*/ 	.word	0x00000000


	//----- nvinfo : EIATTR_FRAME_SIZE
	.align		4
.L_18:
        /*0018*/ 	.byte	0x04, 0x11
        /*001a*/ 	.short	(.L_20 - .L_19)
	.align		4
.L_19:
        /*001c*/ 	.word	index@(_ZN7cutlass13device_kernelINS_4fmha6kernel28FmhaKernelTmaWarpSpecializedINS1_10collective30FmhaMainloopTmaWarpSpecializedINS_10bfloat16_tEffN4cute5tupleIJNS7_1CILi128EEENS9_ILi64EEENS9_ILi256EEEEEENS8_IJiNS9_ILi1EEENS8_IJiiEEEEEESG_SG_NS4_14ResidualFusionEJEEENS4_15FmhaFwdEpilogueIS6_fNS8_IJSB_SC_SB_EEEEENS2_23IndividualTileSchedulerEJEEEEEvNT_6ParamsE)
        /*0020*/ 	.word	0x00000000


	//----- nvinfo : EIATTR_MIN_STACK_SIZE
	.align		4
.L_20:
        /*0024*/ 	.byte	0x04, 0x12
        /*0026*/ 	.short	(.L_22 - .L_21)
	.align		4
.L_21:
        /*0028*/ 	.word	index@(_ZN7cutlass13device_kernelINS_4fmha6kernel28FmhaKernelTmaWarpSpecializedINS1_10collective30FmhaMainloopTmaWarpSpecializedINS_10bfloat16_tEffN4cute5tupleIJNS7_1CILi128EEENS9_ILi64EEENS9_ILi256EEEEEENS8_IJiNS9_ILi1EEENS8_IJiiEEEEEESG_SG_NS4_14ResidualFusionEJEEENS4_15FmhaFwdEpilogueIS6_fNS8_IJSB_SC_SB_EEEEENS2_23IndividualTileSchedulerEJEEEEEvNT_6ParamsE)
        /*002c*/ 	.word	0x00000000
.L_22:


//--------------------- .nv.compat                --------------------------
	.section	.nv.compat,"",@"SHT_CUDA_COMPAT_INFO"
	.align	4
        /*0000*/ 	.byte	0x02, 0x09, 0x01, 0x00, 0x02, 0x02, 0x04, 0x00, 0x02, 0x05, 0x05, 0x00, 0x03, 0x07, 0x01, 0x01
        /*0010*/ 	.byte	0x02, 0x03, 0x01, 0x00, 0x02, 0x06, 0x01, 0x00, 0x04, 0x0b, 0x08, 0x00, 0x00, 0x00, 0x00, 0x00
        /*0020*/ 	.byte	0x00, 0x00, 0x00, 0x00


//--------------------- .nv.info._ZN7cutlass13device_kernelINS_4fmha6kernel28FmhaKernelTmaWarpSpecializedINS1_10collective30FmhaMainloopTmaWarpSpecializedINS_10bfloat16_tEffN4cute5tupleIJNS7_1CILi128EEENS9_ILi64EEENS9_ILi256EEEEEENS8_IJiNS9_ILi1EEENS8_IJiiEEEEEESG_SG_NS4_14ResidualFusionEJEEENS4_15FmhaFwdEpilogueIS6_fNS8_IJSB_SC_SB_EEEEENS2_23IndividualTileSchedulerEJEEEEEvNT_6ParamsE --------------------------
	.section	.nv.info._ZN7cutlass13device_kernelINS_4fmha6kernel28FmhaKernelTmaWarpSpecializedINS1_10collective30FmhaMainloopTmaWarpSpecializedINS_10bfloat16_tEffN4cute5tupleIJNS7_1CILi128EEENS9_ILi64EEENS9_ILi256EEEEEENS8_IJiNS9_ILi1EEENS8_IJiiEEEEEESG_SG_NS4_14ResidualFusionEJEEENS4_15FmhaFwdEpilogueIS6_fNS8_IJSB_SC_SB_EEEEENS2_23IndividualTileSchedulerEJEEEEEvNT_6ParamsE,"",@"SHT_CUDA_INFO"
	.sectionflags	@""
	.align	4


	//----- nvinfo : EIATTR_CUDA_API_VERSION
	.align		4
        /*0000*/ 	.byte	0x04, 0x37
        /*0002*/ 	.short	(.L_24 - .L_23)
.L_23:
        /*0004*/ 	.word	0x00000082


	//----- nvinfo : EIATTR_KPARAM_INFO
	.align		4
.L_24:
        /*0008*/ 	.byte	0x04, 0x17
        /*000a*/ 	.short	(.L_26 - .L_25)
.L_25:
        /*000c*/ 	.word	0x00000000
        /*0010*/ 	.short	0x0000
        /*0012*/ 	.short	0x0070
        /*0014*/ 	.byte	0x00, 0xf0, 0x01, 0x20


	//----- nvinfo : EIATTR_SPARSE_MMA_MASK
	.align		4
.L_26:
        /*0018*/ 	.byte	0x03, 0x50
        /*001a*/ 	.short	0x0000


	//----- nvinfo : EIATTR_MAXREG_COUNT
	.align		4
        /*001c*/ 	.byte	0x03, 0x1b
        /*001e*/ 	.short	0x00a8


	//----- nvinfo : EIATTR_NUM_BARRIERS
	.align		4
        /*0020*/ 	.byte	0x02, 0x4c
        /*0022*/ 	.byte	0x02
	.zero		1


	//----- nvinfo : EIATTR_EXTERNS
	.align		4
        /*0024*/ 	.byte	0x04, 0x0f
        /*0026*/ 	.short	(.L_28 - .L_27)


	//   ....[0]....
	.align		4
.L_27:
        /*0028*/ 	.word	index@(__assertfail)


	//----- nvinfo : EIATTR_MERCURY_ISA_VERSION
	.align		4
.L_28:
        /*002c*/ 	.byte	0x03, 0x5f
        /*002e*/ 	.short	0x0101


	//----- nvinfo : EIATTR_INT_WARP_WIDE_INSTR_OFFSETS
	.align		4
        /*0030*/ 	.byte	0x04, 0x31
        /*0032*/ 	.short	(.L_30 - .L_29)


	//   ....[0]....
.L_29:
        /*0034*/ 	.word	0x00000700


	//   ....[1]....
        /*0038*/ 	.word	0x00000710


	//   ....[2]....
        /*003c*/ 	.word	0x00000720


	//   ....[3]....
        /*0040*/ 	.word	0x00000730


	//   ....[4]....
        /*0044*/ 	.word	0x000007a0


	//----- nvinfo : EIATTR_COOP_GROUP_MASK_REGIDS
	.align		4
.L_30:
        /*0048*/ 	.byte	0x04, 0x29
        /*004a*/ 	.short	(.L_32 - .L_31)


	//   ....[0]....
.L_31:
        /*004c*/ 	.word	0xffffffff


	//   ....[1]....
        /*0050*/ 	.word	0xffffffff


	//   ....[2]....
        /*0054*/ 	.word	0xffffffff


	//   ....[3]....
        /*0058*/ 	.word	0xffffffff


	//   ....[4]....
        /*005c*/ 	.word	0xffffffff


	//   ....[5]....
        /*0060*/ 	.word	0xffffffff


	//   ....[6]....
        /*0064*/ 	.word	0xffffffff


	//   ....[7]....
        /*0068*/ 	.word	0xffffffff


	//   ....[8]....
        /*006c*/ 	.word	0xffffffff


	//   ....[9]....
        /*0070*/ 	.word	0xffffffff


	//   ....[10]....
        /*0074*/ 	.word	0xffffffff


	//   ....[11]....
        /*0078*/ 	.word	0xffffffff


	//   ....[12]....
        /*007c*/ 	.word	0xffffffff


	//   ....[13]....
        /*0080*/ 	.word	0xffffffff


	//   ....[14]....
        /*0084*/ 	.word	0xffffffff


	//   ....[15]....
        /*0088*/ 	.word	0xffffffff


	//   ....[16]....
        /*008c*/ 	.word	0xffffffff


	//   ....[17]....
        /*0090*/ 	.word	0xffffffff


	//   ....[18]....
        /*0094*/ 	.word	0xffffffff


	//   ....[19]....
        /*0098*/ 	.word	0xffffffff


	//   ....[20]....
        /*009c*/ 	.word	0xffffffff


	//   ....[21]....
        /*00a0*/ 	.word	0xffffffff


	//----- nvinfo : EIATTR_COOP_GROUP_INSTR_OFFSETS
	.align		4
.L_32:
        /*00a4*/ 	.byte	0x04, 0x28
        /*00a6*/ 	.short	(.L_34 - .L_33)


	//   ....[0]....
.L_33:
        /*00a8*/ 	.word	0x00000050


	//   ....[1]....
        /*00ac*/ 	.word	0x00000080


	//   ....[2]....
        /*00b0*/ 	.word	0x000001b0


	//   ....[3]....
        /*00b4*/ 	.word	0x00000380


	//   ....[4]....
        /*00b8*/ 	.word	0x00000540


	//   ....[5]....
        /*00bc*/ 	.word	0x000006a0


	//   ....[6]....
        /*00c0*/ 	.word	0x00002000


	//   ....[7]....
        /*00c4*/ 	.word	0x000020e0


	//   ....[8]....
        /*00c8*/ 	.word	0x00002140


	//   ....[9]....
        /*00cc*/ 	.word	0x00002230


	//   ....[10]....
        /*00d0*/ 	.word	0x00003da0


	//   ....[11]....
        /*00d4*/ 	.word	0x00003dd0


	//   ....[12]....
        /*00d8*/ 	.word	0x00004030


	//   ....[13]....
        /*00dc*/ 	.word	0x00004150


	//   ....[14]....
        /*00e0*/ 	.word	0x00006500


	//   ....[15]....
        /*00e4*/ 	.word	0x00006530


	//   ....[16]....
        /*00e8*/ 	.word	0x00006840


	//   ....[17]....
        /*00ec*/ 	.word	0x00006980


	//   ....[18]....
        /*00f0*/ 	.word	0x00008120


	//   ....[19]....
        /*00f4*/ 	.word	0x00008150


	//   ....[20]....
        /*00f8*/ 	.word	0x000081a0


	//   ....[21]....
        /*00fc*/ 	.word	0x000081c0


	//----- nvinfo : EIATTR_REG_RECONFIG
	.align		4
.L_34:
        /*0100*/ 	.byte	0x01, 0x54
	.zero		2


	//----- nvinfo : EIATTR_SYSCALL_OFFSETS
	.align		4
        /*0104*/ 	.byte	0x04, 0x46
        /*0106*/ 	.short	(.L_36 - .L_35)


	//   ....[0]....
.L_35:
        /*0108*/ 	.word	0x000091a0


	//   ....[1]....
        /*010c*/ 	.word	0x00009310


	//----- nvinfo : EIATTR_MBARRIER_INSTR_OFFSETS
	.align		4
.L_36:
        /*0110*/ 	.byte	0x04, 0x39
        /*0112*/ 	.short	(.L_38 - .L_37)


	//   ....[0]....
.L_37:
        /*0114*/ 	.word	0x00000330
        /*0118*/ 	.word	0x000000ff
        /*011c*/ 	.word	0x00038050
        /*0120*/ 	.short	0x0100
        /*0122*/ 	.byte	0x09
	.zero		1


	//   ....[1]....
        /*0124*/ 	.word	0x00000340
        /*0128*/ 	.word	0x000000ff
        /*012c*/ 	.word	0x00038060
        /*0130*/ 	.short	0x0100
        /*0132*/ 	.byte	0x09
	.zero		1


	//   ....[2]....
        /*0134*/ 	.word	0x00000350
        /*0138*/ 	.word	0x000000ff
        /*013c*/ 	.word	0x00038058
        /*0140*/ 	.short	0x0100
        /*0142*/ 	.byte	0x09
	.zero		1


	//   ....[3]....
        /*0144*/ 	.word	0x00000360
        /*0148*/ 	.word	0x000000ff
        /*014c*/ 	.word	0x00038068
        /*0150*/ 	.short	0x0100
        /*0152*/ 	.byte	0x09
	.zero		1


	//   ....[4]....
        /*0154*/ 	.word	0x00000490
        /*0158*/ 	.word	0x000000ff
        /*015c*/ 	.word	0x00038000
        /*0160*/ 	.short	0x0100
        /*0162*/ 	.byte	0x09
	.zero		1


	//   ....[5]....
        /*0164*/ 	.word	0x000004a0
        /*0168*/ 	.word	0x000000ff
        /*016c*/ 	.word	0x00038028
        /*0170*/ 	.short	0x0100
        /*0172*/ 	.byte	0x09
	.zero		1


	//   ....[6]....
        /*0174*/ 	.word	0x000004b0
        /*0178*/ 	.word	0x000000ff
        /*017c*/ 	.word	0x00038008
        /*0180*/ 	.short	0x0100
        /*0182*/ 	.byte	0x09
	.zero		1


	//   ....[7]....
        /*0184*/ 	.word	0x000004c0
        /*0188*/ 	.word	0x000000ff
        /*018c*/ 	.word	0x00038030
        /*0190*/ 	.short	0x0100
        /*0192*/ 	.byte	0x09
	.zero		1


	//   ....[8]....
        /*0194*/ 	.word	0x000004d0
        /*0198*/ 	.word	0x000000ff
        /*019c*/ 	.word	0x00038010
        /*01a0*/ 	.short	0x0100
        /*01a2*/ 	.byte	0x09
	.zero		1


	//   ....[9]....
        /*01a4*/ 	.word	0x000004e0
        /*01a8*/ 	.word	0x000000ff
        /*01ac*/ 	.word	0x00038038
        /*01b0*/ 	.short	0x0100
        /*01b2*/ 	.byte	0x09
	.zero		1


	//   ....[10]....
        /*01b4*/ 	.word	0x000004f0
        /*01b8*/ 	.word	0x000000ff
        /*01bc*/ 	.word	0x00038018
        /*01c0*/ 	.short	0x0100
        /*01c2*/ 	.byte	0x09
	.zero		1


	//   ....[11]....
        /*01c4*/ 	.word	0x00000500
        /*01c8*/ 	.word	0x000000ff
        /*01cc*/ 	.word	0x00038040
        /*01d0*/ 	.short	0x0100
        /*01d2*/ 	.byte	0x09
	.zero		1


	//   ....[12]....
        /*01d4*/ 	.word	0x00000510
        /*01d8*/ 	.word	0x000000ff
        /*01dc*/ 	.word	0x00038020
        /*01e0*/ 	.short	0x0100
        /*01e2*/ 	.byte	0x09
	.zero		1


	//   ....[13]....
        /*01e4*/ 	.word	0x00000520
        /*01e8*/ 	.word	0x000000ff
        /*01ec*/ 	.word	0x00038048
        /*01f0*/ 	.short	0x0100
        /*01f2*/ 	.byte	0x09
	.zero		1


	//   ....[14]....
        /*01f4*/ 	.word	0x00000650
        /*01f8*/ 	.word	0x000000ff
        /*01fc*/ 	.word	0x00038070
        /*0200*/ 	.short	0x0100
        /*0202*/ 	.byte	0x09
	.zero		1


	//   ....[15]....
        /*0204*/ 	.word	0x00000660
        /*0208*/ 	.word	0x000000ff
        /*020c*/ 	.word	0x00038080
        /*0210*/ 	.short	0x0100
        /*0212*/ 	.byte	0x09
	.zero		1


	//   ....[16]....
        /*0214*/ 	.word	0x00000670
        /*0218*/ 	.word	0x000000ff
        /*021c*/ 	.word	0x00038078
        /*0220*/ 	.short	0x0100
        /*0222*/ 	.byte	0x09
	.zero		1


	//   ....[17]....
        /*0224*/ 	.word	0x00000680
        /*0228*/ 	.word	0x000000ff
        /*022c*/ 	.word	0x00038088
        /*0230*/ 	.short	0x0100
        /*0232*/ 	.byte	0x09
	.zero		1


	//   ....[18]....
        /*0234*/ 	.word	0x000007c0
        /*0238*/ 	.word	0x000000ff
        /*023c*/ 	.word	0x00038090
        /*0240*/ 	.short	0x0100
        /*0242*/ 	.byte	0x06
	.zero		1


	//   ....[19]....
        /*0244*/ 	.word	0x000007d0
        /*0248*/ 	.word	0x000000ff
        /*024c*/ 	.word	0x00038098
        /*0250*/ 	.short	0x0100
        /*0252*/ 	.byte	0x06
	.zero		1


	//   ....[20]....
        /*0254*/ 	.word	0x000007e0
        /*0258*/ 	.word	0x000000ff
        /*025c*/ 	.word	0x000380a0
        /*0260*/ 	.short	0x0100
        /*0262*/ 	.byte	0x06
	.zero		1


	//   ....[21]....
        /*0264*/ 	.word	0x000007f0
        /*0268*/ 	.word	0x000000ff
        /*026c*/ 	.word	0x000380a8
        /*0270*/ 	.short	0x0100
        /*0272*/ 	.byte	0x06
	.zero		1


	//   ....[22]....
        /*0274*/ 	.word	0x000008f0
        /*0278*/ 	.word	0x000000ff
        /*027c*/ 	.word	0x000380c0
        /*0280*/ 	.short	0x0100
        /*0282*/ 	.byte	0x09
	.zero		1


	//   ....[23]....
        /*0284*/ 	.word	0x00000900
        /*0288*/ 	.word	0x000000ff
        /*028c*/ 	.word	0x000380e0
        /*0290*/ 	.short	0x0100
        /*0292*/ 	.byte	0x09
	.zero		1


	//   ....[24]....
        /*0294*/ 	.word	0x00000910
        /*0298*/ 	.word	0x000000ff
        /*029c*/ 	.word	0x000380c8
        /*02a0*/ 	.short	0x0100
        /*02a2*/ 	.byte	0x09
	.zero		1


	//   ....[25]....
        /*02a4*/ 	.word	0x00000920
        /*02a8*/ 	.word	0x000000ff
        /*02ac*/ 	.word	0x000380e8
        /*02b0*/ 	.short	0x0100
        /*02b2*/ 	.byte	0x09
	.zero		1


	//   ....[26]....
        /*02b4*/ 	.word	0x00000930
        /*02b8*/ 	.word	0x000000ff
        /*02bc*/ 	.word	0x000380d0
        /*02c0*/ 	.short	0x0100
        /*02c2*/ 	.byte	0x09
	.zero		1


	//   ....[27]....
        /*02c4*/ 	.word	0x00000940
        /*02c8*/ 	.word	0x000000ff
        /*02cc*/ 	.word	0x000380f0
        /*02d0*/ 	.short	0x0100
        /*02d2*/ 	.byte	0x09
	.zero		1


	//   ....[28]....
        /*02d4*/ 	.word	0x00000950
        /*02d8*/ 	.word	0x000000ff
        /*02dc*/ 	.word	0x000380d8
        /*02e0*/ 	.short	0x0100
        /*02e2*/ 	.byte	0x09
	.zero		1


	//   ....[29]....
        /*02e4*/ 	.word	0x00000960
        /*02e8*/ 	.word	0x000000ff
        /*02ec*/ 	.word	0x000380f8
        /*02f0*/ 	.short	0x0100
        /*02f2*/ 	.byte	0x09
	.zero		1


	//   ....[30]....
        /*02f4*/ 	.word	0x00000ef0
        /*02f8*/ 	.word	0x000000ff
        /*02fc*/ 	.word	0x00038050
        /*0300*/ 	.short	0x010a
        /*0302*/ 	.byte	0x05
	.zero		1


	//   ....[31]....
        /*0304*/ 	.word	0x00000f70
        /*0308*/ 	.word	0x000000ff
        /*030c*/ 	.word	0x00038000
        /*0310*/ 	.short	0x010a
        /*0312*/ 	.byte	0x3d
	.zero		1


	//   ....[32]....
        /*0314*/ 	.word	0x00000fe0
        /*0318*/ 	.word	0x000000ff
        /*031c*/ 	.word	0xfffffff8
        /*0320*/ 	.short	0x010a
        /*0322*/ 	.byte	0x04
	.zero		1


	//   ....[33]....
        /*0324*/ 	.word	0x00003080
        /*0328*/ 	.word	0x0000000f
        /*032c*/ 	.word	0x00000000
        /*0330*/ 	.short	0x0101
        /*0332*/ 	.byte	0x12
	.zero		1


	//   ....[34]....
        /*0334*/ 	.word	0x00003100
        /*0338*/ 	.word	0x000000ff
        /*033c*/ 	.word	0x00038008
        /*0340*/ 	.short	0x010a
        /*0342*/ 	.byte	0x3d
	.zero		1


	//   ....[35]....
        /*0344*/ 	.word	0x00003380
        /*0348*/ 	.word	0x000000ff
        /*034c*/ 	.word	0x00000000
        /*0350*/ 	.short	0x0101
        /*0352*/ 	.byte	0x04
	.zero		1


	//   ....[36]....
        /*0354*/ 	.word	0x00003530
        /*0358*/ 	.word	0x000000ff
        /*035c*/ 	.word	0x00038000
        /*0360*/ 	.short	0x010a
        /*0362*/ 	.byte	0x05
	.zero		1


	//   ....[37]....
        /*0364*/ 	.word	0x00004c50
        /*0368*/ 	.word	0x000000ff
        /*036c*/ 	.word	0x00038000
        /*0370*/ 	.short	0x010a
        /*0372*/ 	.byte	0x05
	.zero		1


	//   ....[38]....
        /*0374*/ 	.word	0x00005530
        /*0378*/ 	.word	0x000000ff
        /*037c*/ 	.word	0x00038000
        /*0380*/ 	.short	0x010a
        /*0382*/ 	.byte	0x05
	.zero		1


	//   ....[39]....
        /*0384*/ 	.word	0x00005730
        /*0388*/ 	.word	0x000000ff
        /*038c*/ 	.word	0x00000000
        /*0390*/ 	.short	0x0101
        /*0392*/ 	.byte	0x05
	.zero		1


	//   ....[40]....
        /*0394*/ 	.word	0x000057e0
        /*0398*/ 	.word	0x000000ff
        /*039c*/ 	.word	0x00000000
        /*03a0*/ 	.short	0x0101
        /*03a2*/ 	.byte	0x05
	.zero		1


	//   ....[41]....
        /*03a4*/ 	.word	0x000059e0
        /*03a8*/ 	.word	0x000000ff
        /*03ac*/ 	.word	0x00038000
        /*03b0*/ 	.short	0x010a
        /*03b2*/ 	.byte	0x05
	.zero		1


	//   ....[42]....
        /*03b4*/ 	.word	0x00007570
        /*03b8*/ 	.word	0x000000ff
        /*03bc*/ 	.word	0x00038000
        /*03c0*/ 	.short	0x010a
        /*03c2*/ 	.byte	0x05
	.zero		1


	//   ....[43]....
        /*03c4*/ 	.word	0x00007d30
        /*03c8*/ 	.word	0x000000ff
        /*03cc*/ 	.word	0x00038000
        /*03d0*/ 	.short	0x010a
        /*03d2*/ 	.byte	0x05
	.zero		1


	//   ....[44]....
        /*03d4*/ 	.word	0x00007f30
        /*03d8*/ 	.word	0x000000ff
        /*03dc*/ 	.word	0x00000000
        /*03e0*/ 	.short	0x0101
        /*03e2*/ 	.byte	0x05
	.zero		1


	//   ....[45]....
        /*03e4*/ 	.word	0x00007fe0
        /*03e8*/ 	.word	0x000000ff
        /*03ec*/ 	.word	0x00000000
        /*03f0*/ 	.short	0x0101
        /*03f2*/ 	.byte	0x05
	.zero		1


	//   ....[46]....
        /*03f4*/ 	.word	0x000089d0
        /*03f8*/ 	.word	0x000000ff
        /*03fc*/ 	.word	0x00000008
        /*0400*/ 	.short	0x010a
        /*0402*/ 	.byte	0x05
	.zero		1


	//   ....[47]....
        /*0404*/ 	.word	0x0000adb0
        /*0408*/ 	.word	0x00000000
        /*040c*/ 	.word	0x00038090
        /*0410*/ 	.short	0x0101
        /*0412*/ 	.byte	0x3d
	.zero		1


	//   ....[48]....
        /*0414*/ 	.word	0x0000af00
        /*0418*/ 	.word	0x00000004
        /*041c*/ 	.word	0x00038060
        /*0420*/ 	.short	0x010a
        /*0422*/ 	.byte	0x3f
	.zero		1


	//   ....[49]....
        /*0424*/ 	.word	0x0000b290
        /*0428*/ 	.word	0x00000002
        /*042c*/ 	.word	0x00038028
        /*0430*/ 	.short	0x010a
        /*0432*/ 	.byte	0x3f
	.zero		1


	//   ....[50]....
        /*0434*/ 	.word	0x0000b620
        /*0438*/ 	.word	0x00000005
        /*043c*/ 	.word	0x00038060
        /*0440*/ 	.short	0x010a
        /*0442*/ 	.byte	0x3f
	.zero		1


	//   ....[51]....
        /*0444*/ 	.word	0x0000b9e0
        /*0448*/ 	.word	0x00000004
        /*044c*/ 	.word	0x00038028
        /*0450*/ 	.short	0x010a
        /*0452*/ 	.byte	0x3f
	.zero		1


	//   ....[52]....
        /*0454*/ 	.word	0x0000be60
        /*0458*/ 	.word	0x00000006
        /*045c*/ 	.word	0x00038028
        /*0460*/ 	.short	0x010a
        /*0462*/ 	.byte	0x3f
	.zero		1


	//   ....[53]....
        /*0464*/ 	.word	0x0000c220
        /*0468*/ 	.word	0x00000006
        /*046c*/ 	.word	0x00038028
        /*0470*/ 	.short	0x010a
        /*0472*/ 	.byte	0x3f
	.zero		1


	//   ....[54]....
        /*0474*/ 	.word	0x0000c5d0
        /*0478*/ 	.word	0x00000003
        /*047c*/ 	.word	0x00038050
        /*0480*/ 	.short	0x010a
        /*0482*/ 	.byte	0x3f
	.zero		1


	//   ....[55]....
        /*0484*/ 	.word	0x0000c630
        /*0488*/ 	.word	0x00000000
        /*048c*/ 	.word	0x00038000
        /*0490*/ 	.short	0x010a
        /*0492*/ 	.byte	0x3f
	.zero		1


	//   ....[56]....
        /*0494*/ 	.word	0x0000c6a0
        /*0498*/ 	.word	0x00000003
        /*049c*/ 	.word	0xfffffff8
        /*04a0*/ 	.short	0x010a
        /*04a2*/ 	.byte	0x3f
	.zero		1


	//   ....[57]....
        /*04a4*/ 	.word	0x0000c700
        /*04a8*/ 	.word	0x00000014
        /*04ac*/ 	.word	0x00038008
        /*04b0*/ 	.short	0x010a
        /*04b2*/ 	.byte	0x3f
	.zero		1


	//   ....[58]....
        /*04b4*/ 	.word	0x0000c760
        /*04b8*/ 	.word	0x00000011
        /*04bc*/ 	.word	0x00038000
        /*04c0*/ 	.short	0x010a
        /*04c2*/ 	.byte	0x3f
	.zero		1


	//   ....[59]....
        /*04c4*/ 	.word	0x0000c7c0
        /*04c8*/ 	.word	0x00000012
        /*04cc*/ 	.word	0x00038000
        /*04d0*/ 	.short	0x010a
        /*04d2*/ 	.byte	0x3f
	.zero		1


	//   ....[60]....
        /*04d4*/ 	.word	0x0000c820
        /*04d8*/ 	.word	0x00000011
        /*04dc*/ 	.word	0x00038000
        /*04e0*/ 	.short	0x010a
        /*04e2*/ 	.byte	0x3f
	.zero		1


	//   ....[61]....
        /*04e4*/ 	.word	0x0000c880
        /*04e8*/ 	.word	0x00000012
        /*04ec*/ 	.word	0x00038000
        /*04f0*/ 	.short	0x010a
        /*04f2*/ 	.byte	0x3f
	.zero		1


	//   ....[62]....
        /*04f4*/ 	.word	0x0000c8f0
        /*04f8*/ 	.word	0x00000005
        /*04fc*/ 	.word	0x00000008
        /*0500*/ 	.short	0x010a
        /*0502*/ 	.byte	0x3f
	.zero		1


	//   ....[63]....
        /*0504*/ 	.word	0x0000c940
        /*0508*/ 	.word	0x00000004
        /*050c*/ 	.word	0x00038060
        /*0510*/ 	.short	0x010a
        /*0512*/ 	.byte	0x3f
	.zero		1


	//   ....[64]....
        /*0514*/ 	.word	0x0000c990
        /*0518*/ 	.word	0x00000002
        /*051c*/ 	.word	0x00038028
        /*0520*/ 	.short	0x010a
        /*0522*/ 	.byte	0x3f
	.zero		1


	//   ....[65]....
        /*0524*/ 	.word	0x0000c9e0
        /*0528*/ 	.word	0x00000005
        /*052c*/ 	.word	0x00038060
        /*0530*/ 	.short	0x010a
        /*0532*/ 	.byte	0x3f
	.zero		1


	//   ....[66]....
        /*0534*/ 	.word	0x0000ca30
        /*0538*/ 	.word	0x00000004
        /*053c*/ 	.word	0x00038028
        /*0540*/ 	.short	0x010a
        /*0542*/ 	.byte	0x3f
	.zero		1


	//   ....[67]....
        /*0544*/ 	.word	0x0000ca80
        /*0548*/ 	.word	0x00000006
        /*054c*/ 	.word	0x00038028
        /*0550*/ 	.short	0x010a
        /*0552*/ 	.byte	0x3f
	.zero		1


	//   ....[68]....
        /*0554*/ 	.word	0x0000cad0
        /*0558*/ 	.word	0x00000006
        /*055c*/ 	.word	0x00038028
        /*0560*/ 	.short	0x010a
        /*0562*/ 	.byte	0x3f
	.zero		1


	//----- nvinfo : EIATTR_NUM_MBARRIERS
	.align		4
.L_38:
        /*0564*/ 	.byte	0x03, 0x38
        /*0566*/ 	.short	0x001e


	//----- nvinfo : EIATTR_EXIT_INSTR_OFFSETS
	.align		4
        /*0568*/ 	.byte	0x04, 0x1c
        /*056a*/ 	.short	(.L_40 - .L_39)


	//   ....[0]....
.L_39:
        /*056c*/ 	.word	0x00000a10


	//   ....[1]....
        /*0570*/ 	.word	0x0000adc0


	//   ....[2]....
        /*0574*/ 	.word	0x0000ae00


	//   ....[3]....
        /*0578*/ 	.word	0x0000bd30


	//   ....[4]....
        /*057c*/ 	.word	0x0000c5b0


	//----- nvinfo : EIATTR_MAX_THREADS
	.align		4
.L_40:
        /*0580*/ 	.byte	0x04, 0x05
        /*0582*/ 	.short	(.L_42 - .L_41)
.L_41:
        /*0584*/ 	.word	0x00000180
        /*0588*/ 	.word	0x00000001
        /*058c*/ 	.word	0x00000001


	//----- nvinfo : EIATTR_CRS_STACK_SIZE
	.align		4
.L_42:
        /*0590*/ 	.byte	0x04, 0x1e
        /*0592*/ 	.short	(.L_44 - .L_43)
.L_43:
        /*0594*/ 	.word	0x00000000


	//----- nvinfo : EIATTR_CBANK_PARAM_SIZE
	.align		4
.L_44:
        /*0598*/ 	.byte	0x03, 0x19
        /*059a*/ 	.short	0x0870


	//----- nvinfo : EIATTR_PARAM_CBANK
	.align		4
        /*059c*/ 	.byte	0x04, 0x0a
        /*059e*/ 	.short	(.L_46 - .L_45)
	.align		4
.L_45:
        /*05a0*/ 	.word	index@(.nv.constant0._ZN7cutlass13device_kernelINS_4fmha6kernel28FmhaKernelTmaWarpSpecializedINS1_10collective30FmhaMainloopTmaWarpSpecializedINS_10bfloat16_tEffN4cute5tupleIJNS7_1CILi128EEENS9_ILi64EEENS9_ILi256EEEEEENS8_IJiNS9_ILi1EEENS8_IJiiEEEEEESG_SG_NS4_14ResidualFusionEJEEENS4_15FmhaFwdEpilogueIS6_fNS8_IJSB_SC_SB_EEEEENS2_23IndividualTileSchedulerEJEEEEEvNT_6ParamsE)
        /*05a4*/ 	.short	0x0210
        /*05a6*/ 	.short	0x0870


	//----- nvinfo : EIATTR_SW_WAR
	.align		4
.L_46:
        /*05a8*/ 	.byte	0x04, 0x36
        /*05aa*/ 	.short	(.L_48 - .L_47)
.L_47:
        /*05ac*/ 	.word	0x00000008
.L_48:


//--------------------- .nv.callgraph             --------------------------
	.section	.nv.callgraph,"",@"SHT_CUDA_CALLGRAPH"
	.align	4
	.sectionentsize	8
	.align		4
        /*0000*/ 	.word	0x00000000
	.align		4
        /*0004*/ 	.word	0xffffffff
	.align		4
        /*0008*/ 	.word	index@(_ZN7cutlass13device_kernelINS_4fmha6kernel28FmhaKernelTmaWarpSpecializedINS1_10collective30FmhaMainloopTmaWarpSpecializedINS_10bfloat16_tEffN4cute5tupleIJNS7_1CILi128EEENS9_ILi64EEENS9_ILi256EEEEEENS8_IJiNS9_ILi1EEENS8_IJiiEEEEEESG_SG_NS4_14ResidualFusionEJEEENS4_15FmhaFwdEpilogueIS6_fNS8_IJSB_SC_SB_EEEEENS2_23IndividualTileSchedulerEJEEEEEvNT_6ParamsE)
	.align		4
        /*000c*/ 	.word	index@(__assertfail)
	.align		4
        /*0010*/ 	.word	0x00000000
	.align		4
        /*0014*/ 	.word	0xfffffffe
	.align		4
        /*0018*/ 	.word	0x00000000
	.align		4
        /*001c*/ 	.word	0xfffffffd
	.align		4
        /*0020*/ 	.word	0x00000000
	.align		4
        /*0024*/ 	.word	0xfffffffc


//--------------------- .nv.constant4             --------------------------
	.section	.nv.constant4,"a",@progbits
	.align	8
	.align		8
.nv.constant4:
        /*0000*/ 	.dword	__assertfail
	.align		8
        /*0008*/ 	.dword	__unnamed_1
	.align		8
        /*0010*/ 	.dword	__unnamed_2
	.align		8
        /*0018*/ 	.dword	_ZN39_INTERNAL_f804659c_4_k_cu_0a49eb73_39784cuda3std3__45__cpo5beginE
	.align		8
        /*0020*/ 	.dword	_ZN39_INTERNAL_f804659c_4_k_cu_0a49eb73_39784cuda3std3__45__cpo3endE
	.align		8
        /*0028*/ 	.dword	_ZN39_INTERNAL_f804659c_4_k_cu_0a49eb73_39784cuda3std3__45__cpo6cbeginE
	.align		8
        /*0030*/ 	.dword	_ZN39_INTERNAL_f804659c_4_k_cu_0a49eb73_39784cuda3std3__45__cpo4cendE
	.align		8
        /*0038*/ 	.dword	_ZN39_INTERNAL_f804659c_4_k_cu_0a49eb73_39784cuda3std3__441_GLOBAL__N__f804659c_4_k_cu_0a49eb73_39786ignoreE
	.align		8
        /*0040*/ 	.dword	_ZN39_INTERNAL_f804659c_4_k_cu_0a49eb73_39784cuda3std3__419piecewise_constructE
	.align		8
        /*0048*/ 	.dword	_ZN39_INTERNAL_f804659c_4_k_cu_0a49eb73_39784cuda3std3__48in_placeE
	.align		8
        /*0050*/ 	.dword	_ZN39_INTERNAL_f804659c_4_k_cu_0a49eb73_39784cuda3std6ranges3__45__cpo4swapE
	.align		8
        /*0058*/ 	.dword	_ZN39_INTERNAL_f804659c_4_k_cu_0a49eb73_39784cuda3std6ranges3__45__cpo9iter_moveE
	.align		8
        /*0060*/ 	.dword	_ZN39_INTERNAL_f804659c_4_k_cu_0a49eb73_39784cute7productE
	.align		8
        /*0068*/ 	.dword	_ZN39_INTERNAL_f804659c_4_k_cu_0a49eb73_39784cute1_E
	.align		8
        /*0070*/ 	.dword	$str$24
	.align		8
        /*0078*/ 	.dword	$str$25


//--------------------- .text._ZN7cutlass13device_kernelINS_4fmha6kernel28FmhaKernelTmaWarpSpecializedINS1_10collective30FmhaMainloopTmaWarpSpecializedINS_10bfloat16_tEffN4cute5tupleIJNS7_1CILi128EEENS9_ILi64EEENS9_ILi256EEEEEENS8_IJiNS9_ILi1EEENS8_IJiiEEEEEESG_SG_NS4_14ResidualFusionEJEEENS4_15FmhaFwdEpilogueIS6_fNS8_IJSB_SC_SB_EEEEENS2_23IndividualTileSchedulerEJEEEEEvNT_6ParamsE --------------------------
	.section	.text._ZN7cutlass13device_kernelINS_4fmha6kernel28FmhaKernelTmaWarpSpecializedINS1_10collective30FmhaMainloopTmaWarpSpecializedINS_10bfloat16_tEffN4cute5tupleIJNS7_1CILi128EEENS9_ILi64EEENS9_ILi256EEEEEENS8_IJiNS9_ILi1EEENS8_IJiiEEEEEESG_SG_NS4_14ResidualFusionEJEEENS4_15FmhaFwdEpilogueIS6_fNS8_IJSB_SC_SB_EEEEENS2_23IndividualTileSchedulerEJEEEEEvNT_6ParamsE,"ax",@progbits
	.align	128
.text._ZN7cutlass13device_kernelINS_4fmha6kernel28FmhaKernelTmaWarpSpecializedINS1_10collective30FmhaMainloopTmaWarpSpecializedINS_10bfloat16_tEffN4cute5tupleIJNS7_1CILi128EEENS9_ILi64EEENS9_ILi256EEEEEENS8_IJiNS9_ILi1EEENS8_IJiiEEEEEESG_SG_NS4_14ResidualFusionEJEEENS4_15FmhaFwdEpilogueIS6_fNS8_IJSB_SC_SB_EEEEENS2_23IndividualTileSchedulerEJEEEEEvNT_6ParamsE:
        .type           _ZN7cutlass13device_kernelINS_4fmha6kernel28FmhaKernelTmaWarpSpecializedINS1_10collective30FmhaMainloopTmaWarpSpecializedINS_10bfloat16_tEffN4cute5tupleIJNS7_1CILi128EEENS9_ILi64EEENS9_ILi256EEEEEENS8_IJiNS9_ILi1EEENS8_IJiiEEEEEESG_SG_NS4_14ResidualFusionEJEEENS4_15FmhaFwdEpilogueIS6_fNS8_IJSB_SC_SB_EEEEENS2_23IndividualTileSchedulerEJEEEEEvNT_6ParamsE,@function
        .size           _ZN7cutlass13device_kernelINS_4fmha6kernel28FmhaKernelTmaWarpSpecializedINS1_10collective30FmhaMainloopTmaWarpSpecializedINS_10bfloat16_tEffN4cute5tupleIJNS7_1CILi128EEENS9_ILi64EEENS9_ILi256EEEEEENS8_IJiNS9_ILi1EEENS8_IJiiEEEEEESG_SG_NS4_14ResidualFusionEJEEENS4_15FmhaFwdEpilogueIS6_fNS8_IJSB_SC_SB_EEEEENS2_23IndividualTileSchedulerEJEEEEEvNT_6ParamsE,(.L_x_131 - _ZN7cutlass13device_kernelINS_4fmha6kernel28FmhaKernelTmaWarpSpecializedINS1_10collective30FmhaMainloopTmaWarpSpecializedINS_10bfloat16_tEffN4cute5tupleIJNS7_1CILi128EEENS9_ILi64EEENS9_ILi256EEEEEENS8_IJiNS9_ILi1EEENS8_IJiiEEEEEESG_SG_NS4_14ResidualFusionEJEEENS4_15FmhaFwdEpilogueIS6_fNS8_IJSB_SC_SB_EEEEENS2_23IndividualTileSchedulerEJEEEEEvNT_6ParamsE)
        .other          _ZN7cutlass13device_kernelINS_4fmha6kernel28FmhaKernelTmaWarpSpecializedINS1_10collective30FmhaMainloopTmaWarpSpecializedINS_10bfloat16_tEffN4cute5tupleIJNS7_1CILi128EEENS9_ILi64EEENS9_ILi256EEEEEENS8_IJiNS9_ILi1EEENS8_IJiiEEEEEESG_SG_NS4_14ResidualFusionEJEEENS4_15FmhaFwdEpilogueIS6_fNS8_IJSB_SC_SB_EEEEENS2_23IndividualTileSchedulerEJEEEEEvNT_6ParamsE,@"STO_CUDA_ENTRY STV_DEFAULT"
_ZN7cutlass13device_kernelINS_4fmha6kernel28FmhaKernelTmaWarpSpecializedINS1_10collective30FmhaMainloopTmaWarpSpecializedINS_10bfloat16_tEffN4cute5tupleIJNS7_1CILi128EEENS9_ILi64EEENS9_ILi256EEEEEENS8_IJiNS9_ILi1EEENS8_IJiiEEEEEESG_SG_NS4_14ResidualFusionEJEEENS4_15FmhaFwdEpilogueIS6_fNS8_IJSB_SC_SB_EEEEENS2_23IndividualTileSchedulerEJEEEEEvNT_6ParamsE:
[----:B------:R-:W1:Y:S01]  /*0000*/  LDC R1, c[0x0][0x28] ;  /* 0x00000a00ff017b82 */ /* 0x000e620000000800 */
[----:B------:R-:W2:Y:S01]  /*0010*/  S2R R0, SR_TID.X ;  /* 0x0000000000007919 */ /* 0x000ea20000002100 */
[----:B------:R-:W-:Y:S01]  /*0020*/  ELECT P1, URZ, PT ;  /* 0x00000000003f782f */ /* 0x000fe20003820000 */
[----:B------:R-:W-:Y:S01]  /*0030*/  BSSY B0, `(.L_x_0) ;  /* 0x0000017000007945 */ /* 0x000fe20003800000 */
[----:B--2---:R-:W-:-:S05]  /*0040*/  SHF.R.U32.HI R3, RZ, 0x5, R0 ;  /* 0x00000005ff037819 */ /* 0x004fca0000011600 */
[----:B------:R-:W2:Y:S02]  /*0050*/  SHFL.IDX PT, R2, R3, RZ, 0x1f ;  /* 0x00001fff03027589 */ /* 0x000ea400000e0000 */
[----:B--2---:R-:W-:Y:S02]  /*0060*/  R2UR UR4, R2 ;  /* 0x00000000020472ca */ /* 0x004fe400000e0000 */
[----:B------:R-:W-:-:S06]  /*0070*/  SHF.R.U32.HI R2, RZ, 0x7, R0 ;  /* 0x00000007ff027819 */ /* 0x000fcc0000011600 */
[----:B------:R-:W2:Y:S05]  /*0080*/  SHFL.IDX PT, R2, R2, RZ, 0x1f ;  /* 0x00001fff02027589 */ /* 0x000eaa00000e0000 */
[----:B------:R-:W-:Y:S02]  /*0090*/  USHF.R.S32.HI UR5, URZ, 0x1f, UR4 ;  /* 0x0000001f3f057899 */ /* 0x000fe40008011404 */
[----:B------:R-:W-:Y:S02]  /*00a0*/  ISETP.NE.OR P0, PT, RZ, UR4, !P1 ;  /* 0x00000004ff007c0c */ /* 0x000fe4000cf05670 */
[----:B------:R-:W-:-:S04]  /*00b0*/  ULEA.HI UR5, UR5, UR4, URZ, 0x2 ;  /* 0x0000000405057291 */ /* 0x000fc8000f8f103f */
[----:B------:R-:W-:-:S04]  /*00c0*/  ULOP3.LUT UR5, UR5, 0xfffffffc, URZ, 0xc0, !UPT ;  /* 0xfffffffc05057892 */ /* 0x000fc8000f8ec03f */
[----:B------:R-:W-:-:S03]  /*00d0*/  UIADD3 UR8, UR4, -UR5, URZ ;  /* 0x8000000504087290 */ /* 0x000fc6000fffe03f */
[----:B-1----:R-:W-:Y:S09]  /*00e0*/  @P0 BRA `(.L_x_1) ;  /* 0x00000000002c0947 */ /* 0x002ff20003800000 */
[----:B------:R-:W-:Y:S02]  /*00f0*/  ULDC.64 UR4, c[0x0][0x198] ;  /* 0x0000660000047ab9 */ /* 0x000fe40000000a00 */
[----:B------:R-:W-:Y:S02]  /*0100*/  UIADD3 UR6, UP0, UR4, 0xf0, URZ ;  /* 0x000000f004067890 */ /* 0x000fe4000ff1e03f */
[----:B------:R-:W-:Y:S02]  /*0110*/  UIADD3 UR10, UP1, UR4, 0x1f0, URZ ;  /* 0x000001f0040a7890 */ /* 0x000fe4000ff3e03f */
[----:B------:R-:W-:Y:S02]  /*0120*/  UIADD3 UR4, UP2, UR4, 0x2f0, URZ ;  /* 0x000002f004047890 */ /* 0x000fe4000ff5e03f */
[----:B------:R-:W-:Y:S02]  /*0130*/  UIADD3.X UR7, URZ, UR5, URZ, UP0, !UPT ;  /* 0x000000053f077290 */ /* 0x000fe400087fe43f */
[----:B------:R-:W-:-:S02]  /*0140*/  UIADD3.X UR11, URZ, UR5, URZ, UP1, !UPT ;  /* 0x000000053f0b7290 */ /* 0x000fc40008ffe43f */
[----:B------:R-:W-:-:S05]  /*0150*/  UIADD3.X UR5, URZ, UR5, URZ, UP2, !UPT ;  /* 0x000000053f057290 */ /* 0x000fca00097fe43f */
[----:B------:R1:W-:Y:S02]  /*0160*/  UTMACCTL.PF [UR6] ;  /* 0x00000000060079b9 */ /* 0x0003e40008040000 */
[----:B------:R1:W-:Y:S02]  /*0170*/  UTMACCTL.PF [UR10] ;  /* 0x000000000a0079b9 */ /* 0x0003e40008040000 */
[----:B------:R1:W-:Y:S02]  /*0180*/  UTMACCTL.PF [UR4] ;  /* 0x00000000040079b9 */ /* 0x0003e40008040000 */
[----:B-1----:R-:W-:Y:S01]  /*0190*/  NOP ;  /* 0x0000000000007918 */ /* 0x002fe20000000000 */
.L_x_1:
[----:B------:R-:W-:Y:S05]  /*01a0*/  BSYNC B0 ;  /* 0x0000000000007941 */ /* 0x000fea0003800000 */
.L_x_0:
[----:B------:R-:W1:Y:S01]  /*01b0*/  SHFL.IDX PT, R4, R3, RZ, 0x1f ;  /* 0x00001fff03047589 */ /* 0x000e6200000e0000 */
[----:B--2---:R-:W-:Y:S01]  /*01c0*/  R2UR UR4, R2 ;  /* 0x00000000020472ca */ /* 0x004fe200000e0000 */
[----:B------:R-:W-:-:S12]  /*01d0*/  UISETP.NE.AND UP0, UPT, UR8, 0x1, UPT ;  /* 0x000000010800788c */ /* 0x000fd8000bf05270 */
[----:B------:R-:W-:Y:S02]  /*01e0*/  UIADD3 UR10, UR4, -0x1, URZ ;  /* 0xffffffff040a7890 */ /* 0x000fe4000fffe03f */
[----:B------:R-:W-:Y:S01]  /*01f0*/  MOV R2, UR4 ;  /* 0x0000000400027c02 */ /* 0x000fe20008000f00 */
[----:B------:R-:W-:Y:S02]  /*0200*/  UISETP.EQ.AND UP0, UPT, UR4, URZ, !UP0 ;  /* 0x0000003f0400728c */ /* 0x000fe4000c702270 */
[----:B------:R-:W-:Y:S02]  /*0210*/  UISETP.GE.U32.AND UP1, UPT, UR10, 0x4, UPT ;  /* 0x000000040a00788c */ /* 0x000fe4000bf26070 */
[----:B------:R-:W-:Y:S01]  /*0220*/  USEL UR14, URZ, 0x1, !UP0 ;  /* 0x000000013f0e7887 */ /* 0x000fe2000c000000 */
[----:B-1----:R-:W-:-:S03]  /*0230*/  ISETP.NE.AND P0, PT, R4, RZ, PT ;  /* 0x000000ff0400720c */ /* 0x002fc60003f05270 */
[----:B------:R-:W-:-:S10]  /*0240*/  USEL UR14, UR14, 0x2, UP1 ;  /* 0x000000020e0e7887 */ /* 0x000fd40008800000 */
[----:B------:R-:W-:Y:S05]  /*0250*/  @P0 BRA `(.L_x_2) ;  /* 0x0000000000480947 */ /* 0x000fea0003800000 */
[----:B------:R-:W1:Y:S01]  /*0260*/  S2UR UR9, SR_CgaCtaId ;  /* 0x00000000000979c3 */ /* 0x000e620000008800 */
[----:B------:R-:W-:Y:S01]  /*0270*/  UMOV UR4, 0x400 ;  /* 0x0000040000047882 */ /* 0x000fe20000000000 */
[----:B------:R-:W-:Y:S01]  /*0280*/  UMOV UR5, 0x1 ;  /* 0x0000000100057882 */ /* 0x000fe20000000000 */
[----:B------:R-:W-:Y:S01]  /*0290*/  UMOV UR6, 0x80 ;  /* 0x0000008000067882 */ /* 0x000fe20000000000 */
[----:B------:R-:W-:Y:S01]  /*02a0*/  ELECT P0, URZ, PT ;  /* 0x00000000003f782f */ /* 0x000fe20003800000 */
[----:B------:R-:W-:-:S04]  /*02b0*/  UIADD3 UR6, -UR6, 0x100000, URZ ;  /* 0x0010000006067890 */ /* 0x000fc8000fffe13f */
[----:B------:R-:W-:Y:S02]  /*02c0*/  USHF.L.U32 UR7, UR6, 0xb, URZ ;  /* 0x0000000b06077899 */ /* 0x000fe4000800063f */
[----:B------:R-:W-:Y:S02]  /*02d0*/  USHF.L.U32 UR6, UR6, 0x1, URZ ;  /* 0x0000000106067899 */ /* 0x000fe4000800063f */
[----:B-1----:R-:W-:Y:S02]  /*02e0*/  ULEA UR9, UR9, UR4, 0x18 ;  /* 0x0000000409097291 */ /* 0x002fe4000f8ec03f */
[----:B------:R-:W-:-:S04]  /*02f0*/  UIADD3 UR4, -UR5, 0x100000, URZ ;  /* 0x0010000005047890 */ /* 0x000fc8000fffe13f */
[----:B------:R-:W-:Y:S02]  /*0300*/  USHF.L.U32 UR5, UR4, 0xb, URZ ;  /* 0x0000000b04057899 */ /* 0x000fe4000800063f */
[----:B------:R-:W-:Y:S01]  /*0310*/  USHF.L.U32 UR4, UR4, 0x1, URZ ;  /* 0x0000000104047899 */ /* 0x000fe2000800063f */
[----:B------:R-:W1:Y:S11]  /*0320*/  FENCE.VIEW.ASYNC.S ;  /* 0x00000000000073c6 */ /* 0x000e760000000000 */
[----:B-1----:R1:W2:Y:S01]  /*0330*/  SYNCS.EXCH.64 URZ, [UR9+0x38050], UR4 ;  /* 0x03805004093f75b2 */ /* 0x0022a20008000100 */
[----:B------:R1:W3:Y:S01]  /*0340*/  SYNCS.EXCH.64 URZ, [UR9+0x38060], UR6 ;  /* 0x03806006093f75b2 */ /* 0x0002e20008000100 */
[----:B------:R1:W4:Y:S01]  /*0350*/  SYNCS.EXCH.64 URZ, [UR9+0x38058], UR4 ;  /* 0x03805804093f75b2 */ /* 0x0003220008000100 */
[----:B------:R1:W1:Y:S01]  /*0360*/  SYNCS.EXCH.64 URZ, [UR9+0x38068], UR6 ;  /* 0x03806806093f75b2 */ /* 0x0002620008000100 */
[----:B------:R-:W-:Y:S01]  /*0370*/  NOP ;  /* 0x0000000000007918 */ /* 0x000fe20000000000 */
.L_x_2:
[----:B------:R-:W5:Y:S01]  /*0380*/  SHFL.IDX PT, R4, R3, RZ, 0x1f ;  /* 0x00001fff03047589 */ /* 0x000f6200000e0000 */
[----:B------:R-:W-:Y:S01]  /*0390*/  NOP ;  /* 0x0000000000007918 */ /* 0x000fe20000000000 */
[----:B-----5:R-:W-:-:S13]  /*03a0*/  ISETP.NE.AND P0, PT, R4, RZ, PT ;  /* 0x000000ff0400720c */ /* 0x020fda0003f05270 */
[----:B------:R-:W-:Y:S05]  /*03b0*/  @P0 BRA `(.L_x_3) ;  /* 0x0000000000600947 */ /* 0x000fea0003800000 */
[----:B-1----:R-:W1:Y:S01]  /*03c0*/  S2UR UR5, SR_CgaCtaId ;  /* 0x00000000000579c3 */ /* 0x002e620000008800 */
[----:B------:R-:W-:Y:S01]  /*03d0*/  UMOV UR4, 0x400 ;  /* 0x0000040000047882 */ /* 0x000fe20000000000 */
[----:B------:R-:W-:Y:S01]  /*03e0*/  UMOV UR6, 0x1 ;  /* 0x0000000100067882 */ /* 0x000fe20000000000 */
[----:B------:R-:W-:Y:S01]  /*03f0*/  UMOV UR11, 0x100 ;  /* 0x00000100000b7882 */ /* 0x000fe20000000000 */
[----:B------:R-:W-:-:S04]  /*0400*/  UIADD3 UR6, -UR6, 0x100000, URZ ;  /* 0x0010000006067890 */ /* 0x000fc8000fffe13f */
[----:B------:R-:W-:Y:S02]  /*0410*/  USHF.L.U32 UR7, UR6, 0xb, URZ ;  /* 0x0000000b06077899 */ /* 0x000fe4000800063f */
[----:B------:R-:W-:Y:S01]  /*0420*/  USHF.L.U32 UR6, UR6, 0x1, URZ ;  /* 0x0000000106067899 */ /* 0x000fe2000800063f */
[----:B------:R-:W-:Y:S01]  /*0430*/  ELECT P0, URZ, PT ;  /* 0x00000000003f782f */ /* 0x000fe20003800000 */
[----:B-1----:R-:W-:Y:S02]  /*0440*/  ULEA UR9, UR5, UR4, 0x18 ;  /* 0x0000000405097291 */ /* 0x002fe4000f8ec03f */
[----:B------:R-:W-:-:S04]  /*0450*/  UIADD3 UR4, -UR11, 0x100000, URZ ;  /* 0x001000000b047890 */ /* 0x000fc8000fffe13f */
[----:B------:R-:W-:Y:S02]  /*0460*/  USHF.L.U32 UR5, UR4, 0xb, URZ ;  /* 0x0000000b04057899 */ /* 0x000fe4000800063f */
[----:B------:R-:W-:Y:S01]  /*0470*/  USHF.L.U32 UR4, UR4, 0x1, URZ ;  /* 0x0000000104047899 */ /* 0x000fe2000800063f */
[----:B------:R-:W1:Y:S03]  /*0480*/  FENCE.VIEW.ASYNC.S ;  /* 0x00000000000073c6 */ /* 0x000e660000000000 */
[----:B-1----:R1:W1:Y:S08]  /*0490*/  SYNCS.EXCH.64 URZ, [UR9+0x38000], UR6 ;  /* 0x03800006093f75b2 */ /* 0x0022700008000100 */
[----:B------:R1:W1:Y:S01]  /*04a0*/  SYNCS.EXCH.64 URZ, [UR9+0x38028], UR4 ;  /* 0x03802804093f75b2 */ /* 0x0002620008000100 */
        /* <DEDUP_REMOVED lines=8> */
[----:B------:R-:W-:Y:S01]  /*0530*/  NOP ;  /* 0x0000000000007918 */ /* 0x000fe20000000000 */
.L_x_3:
        /* <DEDUP_REMOVED lines=21> */
[----:B------:R-:W-:Y:S01]  /*0690*/  NOP ;  /* 0x0000000000007918 */ /* 0x000fe20000000000 */
.L_x_4:
[----:B------:R-:W5:Y:S01]  /*06a0*/  SHFL.IDX PT, R4, R3, RZ, 0x1f ;  /* 0x00001fff03047589 */ /* 0x000f6200000e0000 */
[----:B------:R-:W-:Y:S01]  /*06b0*/  ELECT P0, URZ, PT ;  /* 0x00000000003f782f */ /* 0x000fe20003800000 */
[----:B------:R-:W-:Y:S01]  /*06c0*/  NOP ;  /* 0x0000000000007918 */ /* 0x000fe20000000000 */
[----:B-1----:R-:W-:Y:S02]  /*06d0*/  UMOV UR4, 0x80 ;  /* 0x0000008000047882 */ /* 0x002fe40000000000 */
[C---:B-----5:R-:W-:Y:S02]  /*06e0*/  ISETP.NE.OR P0, PT, R4.reuse, RZ, !P0 ;  /* 0x000000ff0400720c */ /* 0x060fe40004705670 */
[----:B------:R-:W-:-:S11]  /*06f0*/  ISETP.NE.AND P2, PT, R4, RZ, PT ;  /* 0x000000ff0400720c */ /* 0x000fd60003f45270 */
[----:B------:R-:W-:Y:S01]  /*0700*/  VOTEU.ALL UP0, P0 ;  /* 0x00000000003f7886 */ /* 0x000fe20000000000 */
[----:B------:R-:W-:Y:S01]  /*0710*/  VOTEU.ALL UP2, P0 ;  /* 0x00000000003f7886 */ /* 0x000fe20000040000 */
[----:B------:R-:W-:Y:S01]  /*0720*/  VOTEU.ALL UP3, P0 ;  /* 0x00000000003f7886 */ /* 0x000fe20000060000 */
[----:B------:R-:W-:Y:S02]  /*0730*/  VOTEU.ALL UP4, P0 ;  /* 0x00000000003f7886 */ /* 0x000fe40000080000 */
[----:B------:R-:W1:Y:S01]  /*0740*/  @!UP0 S2UR UR7, SR_CgaCtaId ;  /* 0x00000000000789c3 */ /* 0x000e620000008800 */
[----:B------:R-:W-:Y:S01]  /*0750*/  @!UP0 UMOV UR6, 0x400 ;  /* 0x0000040000068882 */ /* 0x000fe20000000000 */
[----:B------:R-:W-:-:S04]  /*0760*/  @!UP0 UIADD3 UR4, -UR4, 0x100000, URZ ;  /* 0x0010000004048890 */ /* 0x000fc8000fffe13f */
[----:B------:R-:W-:Y:S02]  /*0770*/  @!UP0 USHF.L.U32 UR5, UR4, 0xb, URZ ;  /* 0x0000000b04058899 */ /* 0x000fe4000800063f */
[----:B------:R-:W-:Y:S02]  /*0780*/  @!UP0 USHF.L.U32 UR4, UR4, 0x1, URZ ;  /* 0x0000000104048899 */ /* 0x000fe4000800063f */
[----:B-1----:R-:W-:Y:S01]  /*0790*/  @!UP0 ULEA UR6, UR7, UR6, 0x18 ;  /* 0x0000000607068291 */ /* 0x002fe2000f8ec03f */
[----:B------:R-:W-:Y:S01]  /*07a0*/  VOTEU.ALL UP0, P0 ;  /* 0x00000000003f7886 */ /* 0x000fe20000000000 */
[----:B------:R-:W1:Y:S10]  /*07b0*/  FENCE.VIEW.ASYNC.S ;  /* 0x00000000000073c6 */ /* 0x000e740000000000 */
[----:B-1----:R1:W1:Y:S01]  /*07c0*/  @!UP0 SYNCS.EXCH.64 URZ, [UR6+0x38090], UR4 ;  /* 0x03809004063f85b2 */ /* 0x0022620008000100 */
[----:B------:R1:W1:Y:S01]  /*07d0*/  @!UP2 SYNCS.EXCH.64 URZ, [UR6+0x38098], UR4 ;  /* 0x03809804063fa5b2 */ /* 0x0002620008000100 */
[----:B------:R1:W1:Y:S01]  /*07e0*/  @!UP3 SYNCS.EXCH.64 URZ, [UR6+0x380a0], UR4 ;  /* 0x0380a004063fb5b2 */ /* 0x0002620008000100 */
[----:B------:R1:W1:Y:S01]  /*07f0*/  @!UP4 SYNCS.EXCH.64 URZ, [UR6+0x380a8], UR4 ;  /* 0x0380a804063fc5b2 */ /* 0x0002620008000100 */
[----:B------:R-:W-:Y:S01]  /*0800*/  NOP ;  /* 0x0000000000007918 */ /* 0x000fe20000000000 */
[----:B------:R-:W-:Y:S05]  /*0810*/  @P2 BRA `(.L_x_5) ;  /* 0x0000000000582947 */ /* 0x000fea0003800000 */
[----:B-1----:R-:W1:Y:S01]  /*0820*/  S2UR UR5, SR_CgaCtaId ;  /* 0x00000000000579c3 */ /* 0x002e620000008800 */
[----:B------:R-:W-:Y:S01]  /*0830*/  UMOV UR4, 0x400 ;  /* 0x0000040000047882 */ /* 0x000fe20000000000 */
[----:B------:R-:W-:Y:S01]  /*0840*/  UMOV UR6, 0x20 ;  /* 0x0000002000067882 */ /* 0x000fe20000000000 */
[----:B------:R-:W-:Y:S01]  /*0850*/  UMOV UR7, 0x80 ;  /* 0x0000008000077882 */ /* 0x000fe20000000000 */
[----:B------:R-:W-:Y:S01]  /*0860*/  ELECT P0, URZ, PT ;  /* 0x00000000003f782f */ /* 0x000fe20003800000 */
[----:B-1----:R-:W-:Y:S02]  /*0870*/  ULEA UR9, UR5, UR4, 0x18 ;  /* 0x0000000405097291 */ /* 0x002fe4000f8ec03f */
[----:B------:R-:W-:-:S04]  /*0880*/  UIADD3 UR4, -UR6, 0x100000, URZ ;  /* 0x0010000006047890 */ /* 0x000fc8000fffe13f */
[----:B------:R-:W-:Y:S02]  /*0890*/  USHF.L.U32 UR5, UR4, 0xb, URZ ;  /* 0x0000000b04057899 */ /* 0x000fe4000800063f */
[----:B------:R-:W-:Y:S02]  /*08a0*/  USHF.L.U32 UR4, UR4, 0x1, URZ ;  /* 0x0000000104047899 */ /* 0x000fe4000800063f */
        /* <DEDUP_REMOVED lines=13> */
.L_x_5:
[----:B-1----:R-:W-:Y:S01]  /*0980*/  R2UR UR4, R2 ;  /* 0x00000000020472ca */ /* 0x002fe200000e0000 */
[----:B------:R-:W-:Y:S01]  /*0990*/  NOP ;  /* 0x0000000000007918 */ /* 0x000fe20000000000 */
[----:B------:R-:W-:Y:S01]  /*09a0*/  MOV R3, UR8 ;  /* 0x0000000800037c02 */ /* 0x000fe20008000f00 */
[----:B--234-:R-:W-:Y:S03]  /*09b0*/  BAR.SYNC.DEFER_BLOCKING 0x0 ;  /* 0x0000000000007b1d */ /* 0x01cfe60000010000 */
[----:B------:R-:W-:-:S07]  /*09c0*/  ISETP.EQ.AND P2, PT, R3, 0x1, P1 ;  /* 0x000000010300780c */ /* 0x000fce0000f42270 */
[----:B------:R-:W-:-:S13]  /*09d0*/  ISETP.NE.AND P0, PT, RZ, UR4, PT ;  /* 0x00000004ff007c0c */ /* 0x000fda000bf05270 */
[----:B------:R-:W-:Y:S05]  /*09e0*/  @!P0 BRA `(.L_x_6) ;  /* 0x000000a000f88947 */ /* 0x000fea0003800000 */
[----:B------:R-:W-:-:S06]  /*09f0*/  UISETP.GT.U32.AND UP0, UPT, UR10, 0x3, UPT ;  /* 0x000000030a00788c */ /* 0x000fcc000bf04070 */
[----:B------:R-:W-:-:S13]  /*0a00*/  PLOP3.LUT P0, PT, PT, PT, UP0, 0x80, 0x0 ;  /* 0x000000000000781c */ /* 0x000fda0003f0f008 */
[----:B------:R-:W-:Y:S05]  /*0a10*/  @P0 EXIT ;  /* 0x000000000000094d */ /* 0x000fea0003800000 */
.L_x_7:
[----:B------:R-:W-:-:S08]  /*0a20*/  NOP ;  /* 0x0000000000007918 */ /* 0x000fd00000000000 */
[----:B------:R-:W1:Y:S02]  /*0a30*/  USETMAXREG.TRY_ALLOC.CTAPOOL UP0, 0xf0 ;  /* 0x000000f0000079c8 */ /* 0x000e640008000600 */
[----:B-1----:R-:W-:-:S13]  /*0a40*/  PLOP3.LUT P0, PT, PT, PT, UP0, 0x80, 0x0 ;  /* 0x000000000000781c */ /* 0x002fda0003f0f008 */
[----:B------:R-:W-:Y:S05]  /*0a50*/  @!P0 BRA `(.L_x_7) ;  /* 0xfffffffc00f08947 */ /* 0x000fea000383ffff */
[----:B------:R-:W-:Y:S01]  /*0a60*/  R2UR UR4, R2 ;  /* 0x00000000020472ca */ /* 0x000fe200000e0000 */
[----:B------:R-:W1:Y:S01]  /*0a70*/  S2UR UR5, SR_CTAID.X ;  /* 0x00000000000579c3 */ /* 0x000e620000002500 */
[----:B------:R-:W-:-:S11]  /*0a80*/  UMOV UR11, URZ ;  /* 0x0000003f000b7c82 */ /* 0x000fd60008000000 */
[----:B------:R-:W-:-:S03]  /*0a90*/  UISETP.NE.AND UP0, UPT, UR4, 0x1, UPT ;  /* 0x000000010400788c */ /* 0x000fc6000bf05270 */
[----:B------:R-:W-:-:S03]  /*0aa0*/  UMOV UR4, URZ ;  /* 0x0000003f00047c82 */ /* 0x000fc60008000000 */
[----:B------:R-:W-:Y:S02]  /*0ab0*/  PLOP3.LUT P0, PT, PT, PT, UP0, 0x80, 0x0 ;  /* 0x000000000000781c */ /* 0x000fe40003f0f008 */
[----:B-1----:R-:W-:-:S11]  /*0ac0*/  MOV R13, UR5 ;  /* 0x00000005000d7c02 */ /* 0x002fd60008000f00 */
[----:B------:R-:W-:Y:S05]  /*0ad0*/  @!P0 BRA `(.L_x_8) ;  /* 0x0000000000488947 */ /* 0x000fea0003800000 */
[----:B------:R-:W-:Y:S01]  /*0ae0*/  R2UR UR5, R2 ;  /* 0x00000000020572ca */ /* 0x000fe200000e0000 */
[----:B------:R-:W-:-:S12]  /*0af0*/  UMOV UR11, 0x1 ;  /* 0x00000001000b7882 */ /* 0x000fd80000000000 */
[----:B------:R-:W-:-:S06]  /*0b00*/  UISETP.NE.AND UP0, UPT, UR5, 0x2, UPT ;  /* 0x000000020500788c */ /* 0x000fcc000bf05270 */
[----:B------:R-:W-:-:S13]  /*0b10*/  PLOP3.LUT P1, PT, PT, PT, UP0, 0x80, 0x0 ;  /* 0x000000000000781c */ /* 0x000fda0003f2f008 */
[----:B------:R-:W-:Y:S05]  /*0b20*/  @!P1 BRA `(.L_x_8) ;  /* 0x0000000000349947 */ /* 0x000fea0003800000 */
[----:B------:R-:W-:-:S13]  /*0b30*/  R2UR UR4, R2 ;  /* 0x00000000020472ca */ /* 0x000fda00000e0000 */
[----:B------:R-:W-:-:S06]  /*0b40*/  UISETP.NE.AND UP0, UPT, UR4, 0x3, UPT ;  /* 0x000000030400788c */ /* 0x000fcc000bf05270 */
[----:B------:R-:W-:-:S13]  /*0b50*/  PLOP3.LUT P1, PT, PT, PT, UP0, 0x80, 0x0 ;  /* 0x000000000000781c */ /* 0x000fda0003f2f008 */
[----:B------:R-:W-:Y:S05]  /*0b60*/  @!P1 BRA `(.L_x_9) ;  /* 0x00000000001c9947 */ /* 0x000fea0003800000 */
[----:B------:R-:W-:-:S13]  /*0b70*/  R2UR UR4, R2 ;  /* 0x00000000020472ca */ /* 0x000fda00000e0000 */
[----:B------:R-:W-:-:S11]  /*0b80*/  UISETP.NE.AND UP0, UPT, UR4, 0x4, UPT ;  /* 0x000000040400788c */ /* 0x000fd6000bf05270 */
[----:B------:R-:W-:Y:S01]  /*0b90*/  @!UP0 UMOV UR4, 0x1 ;  /* 0x0000000100048882 */ /* 0x000fe20000000000 */
[----:B------:R-:W-:Y:S01]  /*0ba0*/  @!UP0 UMOV UR11, 0x1 ;  /* 0x00000001000b8882 */ /* 0x000fe20000000000 */
[----:B------:R-:W-:Y:S01]  /*0bb0*/  @UP0 UMOV UR4, URZ ;  /* 0x0000003f00040c82 */ /* 0x000fe20008000000 */
[----:B------:R-:W-:Y:S01]  /*0bc0*/  @UP0 UMOV UR11, URZ ;  /* 0x0000003f000b0c82 */ /* 0x000fe20008000000 */
[----:B------:R-:W-:Y:S05]  /*0bd0*/  BRA `(.L_x_8) ;  /* 0x0000000000087947 */ /* 0x000fea0003800000 */
.L_x_9:
[----:B------:R-:W-:Y:S01]  /*0be0*/  UMOV UR4, 0x1 ;  /* 0x0000000100047882 */ /* 0x000fe20000000000 */
[----:B------:R-:W-:-:S05]  /*0bf0*/  UMOV UR11, URZ ;  /* 0x0000003f000b7c82 */ /* 0x000fca0008000000 */
.L_x_8:
[----:B------:R-:W-:Y:S05]  /*0c00*/  @!P0 BRA `(.L_x_10) ;  /* 0x0000000000608947 */ /* 0x000fea0003800000 */
[----:B------:R-:W-:-:S13]  /*0c10*/  R2UR UR5, R2 ;  /* 0x00000000020572ca */ /* 0x000fda00000e0000 */
        /* <DEDUP_REMOVED lines=10> */
[----:B------:R-:W-:Y:S05]  /*0cc0*/  @P0 BRA `(.L_x_13) ;  /* 0x00000000003c0947 */ /* 0x000fea0003800000 */
[----:B------:R-:W-:-:S13]  /*0cd0*/  R2UR UR5, R13 ;  /* 0x000000000d0572ca */ /* 0x000fda00000e0000 */
[----:B------:R-:W-:-:S06]  /*0ce0*/  ULEA UR5, UR5, 0x3, 0x1 ;  /* 0x0000000305057891 */ /* 0x000fcc000f8e083f */
[----:B------:R-:W-:Y:S01]  /*0cf0*/  MOV R13, UR5 ;  /* 0x00000005000d7c02 */ /* 0x000fe20008000f00 */
[----:B------:R-:W-:Y:S06]  /*0d00*/  BRA `(.L_x_13) ;  /* 0x00000000002c7947 */ /* 0x000fec0003800000 */
.L_x_12:
[----:B------:R-:W-:-:S13]  /*0d10*/  R2UR UR5, R13 ;  /* 0x000000000d0572ca */ /* 0x000fda00000e0000 */
[----:B------:R-:W-:-:S06]  /*0d20*/  ULEA UR5, UR5, 0x2, 0x1 ;  /* 0x0000000205057891 */ /* 0x000fcc000f8e083f */
[----:B------:R-:W-:Y:S01]  /*0d30*/  MOV R13, UR5 ;  /* 0x00000005000d7c02 */ /* 0x000fe20008000f00 */
[----:B------:R-:W-:Y:S06]  /*0d40*/  BRA `(.L_x_13) ;  /* 0x00000000001c7947 */ /* 0x000fec0003800000 */
.L_x_11:
[----:B------:R-:W-:-:S13]  /*0d50*/  R2UR UR5, R13 ;  /* 0x000000000d0572ca */ /* 0x000fda00000e0000 */
[----:B------:R-:W-:-:S06]  /*0d60*/  ULEA UR5, UR5, 0x1, 0x1 ;  /* 0x0000000105057891 */ /* 0x000fcc000f8e083f */
[----:B------:R-:W-:Y:S01]  /*0d70*/  MOV R13, UR5 ;  /* 0x00000005000d7c02 */ /* 0x000fe20008000f00 */
[----:B------:R-:W-:Y:S06]  /*0d80*/  BRA `(.L_x_13) ;  /* 0x00000000000c7947 */ /* 0x000fec0003800000 */
.L_x_10:
[----:B------:R-:W-:-:S13]  /*0d90*/  R2UR UR5, R13 ;  /* 0x000000000d0572ca */ /* 0x000fda00000e0000 */
[----:B------:R-:W-:-:S06]  /*0da0*/  USHF.L.U32 UR5, UR5, 0x1, URZ ;  /* 0x0000000105057899 */ /* 0x000fcc000800063f */
[----:B------:R-:W-:-:S07]  /*0db0*/  MOV R13, UR5 ;  /* 0x00000005000d7c02 */ /* 0x000fce0008000f00 */
.L_x_13:
[----:B------:R-:W-:-:S04]  /*0dc0*/  ULOP3.LUT UR5, UR14, 0x1, URZ, 0xfc, !UPT ;  /* 0x000000010e057892 */ /* 0x000fc8000f8efc3f */
[----:B------:R-:W-:-:S06]  /*0dd0*/  UISETP.NE.AND UP0, UPT, UR5, 0x3, UPT ;  /* 0x000000030500788c */ /* 0x000fcc000bf05270 */
[----:B------:R-:W-:-:S13]  /*0de0*/  PLOP3.LUT P0, PT, PT, PT, UP0, 0x80, 0x0 ;  /* 0x000000000000781c */ /* 0x000fda0003f0f008 */
[----:B------:R-:W-:Y:S05]  /*0df0*/  @!P0 BRA `(.L_x_14) ;  /* 0x0000000000048947 */ /* 0x000fea0003800000 */
[----:B------:R-:W-:Y:S01]  /*0e00*/  BPT.TRAP 0x1 ;  /* 0x000000040000795c */ /* 0x000fe20000300000 */
.L_x_14:
[----:B------:R-:W1:Y:S01]  /*0e10*/  S2UR UR5, SR_CgaCtaId ;  /* 0x00000000000579c3 */ /* 0x000e620000008800 */
[----:B------:R-:W-:Y:S01]  /*0e20*/  UMOV UR61, 0x400 ;  /* 0x00000400003d7882 */ /* 0x000fe20000000000 */
[----:B------:R-:W-:Y:S02]  /*0e30*/  MOV R4, UR4 ;  /* 0x0000000400047c02 */ /* 0x000fe40008000f00 */
[----:B------:R-:W-:Y:S02]  /*0e40*/  SHF.R.S32.HI R3, RZ, 0x1f, R0 ;  /* 0x0000001fff037819 */ /* 0x000fe40000011400 */
[----:B------:R-:W-:Y:S02]  /*0e50*/  SHF.L.U32 R4, R4, 0x1f, RZ ;  /* 0x0000001f04047819 */ /* 0x000fe400000006ff */
[----:B------:R-:W-:-:S04]  /*0e60*/  LEA.HI R3, R3, R0, RZ, 0x7 ;  /* 0x0000000003037211 */ /* 0x000fc800078f38ff */
[----:B------:R-:W-:-:S04]  /*0e70*/  LOP3.LUT R3, R3, 0xffffff80, RZ, 0xc0, !PT ;  /* 0xffffff8003037812 */ /* 0x000fc800078ec0ff */
[----:B------:R-:W-:-:S04]  /*0e80*/  IADD3 R3, -R3, R0, RZ ;  /* 0x0000000003037210 */ /* 0x000fc80007ffe1ff */
[----:B------:R-:W-:Y:S01]  /*0e90*/  SHF.R.S32.HI R0, RZ, 0x1f, R3 ;  /* 0x0000001fff007819 */ /* 0x000fe20000011403 */
[----:B-1----:R-:W-:-:S03]  /*0ea0*/  ULEA UR61, UR5, UR61, 0x18 ;  /* 0x0000003d053d7291 */ /* 0x002fc6000f8ec03f */
[----:B------:R-:W-:Y:S01]  /*0eb0*/  LEA.HI R0, R0, R3, RZ, 0x2 ;  /* 0x0000000300007211 */ /* 0x000fe200078f10ff */
[----:B------:R-:W-:-:S03]  /*0ec0*/  ULEA UR5, UR11, UR61, 0x3 ;  /* 0x0000003d0b057291 */ /* 0x000fc6000f8e183f */
[----:B------:R-:W-:-:S04]  /*0ed0*/  LOP3.LUT R0, R0, 0x7ffffffc, RZ, 0xc0, !PT ;  /* 0x7ffffffc00007812 */ /* 0x000fc800078ec0ff */
[----:B------:R-:W-:Y:S02]  /*0ee0*/  IADD3 R0, R3, -R0, RZ ;  /* 0x8000000003007210 */ /* 0x000fe40007ffe0ff */
[----:B------:R-:W1:Y:S02]  /*0ef0*/  SYNCS.PHASECHK.TRANS64.TRYWAIT P1, [UR5+0x38050], R4 ;  /* 0x03805004ff0075a7 */ /* 0x000e640008020145 */
[----:B-1----:R-:W-:Y:S05]  /*0f00*/  @!P1 BRA `(.L_x_15) ;  /* 0x000000b400ac9947 */ /* 0x002fea0003800000 */
.L_x_113:
[----:B------:R-:W-:Y:S01]  /*0f10*/  SHF.L.U32 R16, R0, 0x1, RZ ;  /* 0x0000000100107819 */ /* 0x000fe200000006ff */
[----:B------:R-:W-:Y:S06]  /*0f20*/  @!P0 BRA `(.L_x_16) ;  /* 0x0000000000048947 */ /* 0x000fec0003800000 */
[----:B------:R-:W-:Y:S01]  /*0f30*/  BPT.TRAP 0x1 ;  /* 0x000000040000795c */ /* 0x000fe20000300000 */
.L_x_16:
[----:B------:R-:W-:Y:S01]  /*0f40*/  SHF.L.U32 R19, RZ, 0x1f, RZ ;  /* 0x0000001fff137819 */ /* 0x000fe200000006ff */
[----:B------:R-:W-:Y:S01]  /*0f50*/  UIADD3 UR18, UR61, 0x38090, URZ ;  /* 0x000380903d127890 */ /* 0x000fe2000fffe03f */
[----:B------:R-:W-:Y:S02]  /*0f60*/  ISETP.NE.AND P2, PT, RZ, UR10, PT ;  /* 0x0000000aff007c0c */ /* 0x000fe4000bf45270 */
[----:B------:R-:W2:Y:S02]  /*0f70*/  SYNCS.PHASECHK.TRANS64.TRYWAIT P1, [UR61+0x38000], R19 ;  /* 0x03800013ff0075a7 */ /* 0x000ea4000802017d */
[----:B--2---:R-:W-:Y:S09]  /*0f80*/  @!P1 BRA `(.L_x_17) ;  /* 0x000000b400a49947 */ /* 0x004ff20003800000 */
.L_x_114:
[----:B------:R-:W-:Y:S02]  /*0f90*/  R2UR UR4, R2 ;  /* 0x00000000020472ca */ /* 0x000fe400000e0000 */
[----:B--2---:R-:W-:-:S04]  /*0fa0*/  SEL R0, RZ, 0x1, P2 ;  /* 0x00000001ff007807 */ /* 0x004fc80001000000 */
[----:B------:R-:W-:-:S07]  /*0fb0*/  SHF.L.U32 R0, R0, 0x1f, RZ ;  /* 0x0000001f00007819 */ /* 0x000fce00000006ff */
[----:B------:R-:W-:-:S06]  /*0fc0*/  ULEA UR4, UR4, UR18, 0x3 ;  /* 0x0000001204047291 */ /* 0x000fcc000f8e183f */
[----:B------:R-:W-:-:S03]  /*0fd0*/  MOV R12, UR4 ;  /* 0x00000004000c7c02 */ /* 0x000fc60008000f00 */
[----:B------:R-:W2:Y:S02]  /*0fe0*/  SYNCS.PHASECHK.TRANS64.TRYWAIT P1, [UR4+-0x8], R0 ;  /* 0xfffff800ff0075a7 */ /* 0x000ea40008020144 */
[----:B--2---:R-:W-:Y:S05]  /*0ff0*/  @!P1 BRA `(.L_x_18) ;  /* 0x000000b400a09947 */ /* 0x004fea0003800000 */
.L_x_115:
[----:B------:R-:W-:Y:S01]  /*1000*/  USHF.R.U32.HI UR4, URZ, 0x4, UR61 ;  /* 0x000000043f047899 */ /* 0x000fe2000801163d */
[----:B------:R-:W-:Y:S01]  /*1010*/  WARPGROUP.ARRIVE ;  /* 0x00000000000079c5 */ /* 0x000fe20000000000 */
[----:B------:R-:W-:Y:S01]  /*1020*/  UIADD3 UR5, UR61, 0x10000, URZ ;  /* 0x000100003d057890 */ /* 0x000fe2000fffe03f */
[C---:B-1----:R-:W-:Y:S01]  /*1030*/  IADD3 R3, R16.reuse, 0x1, RZ ;  /* 0x0000000110037810 */ /* 0x042fe20007ffe0ff */
[----:B------:R-:W-:Y:S01]  /*1040*/  ULOP3.LUT UR4, UR4, 0x3fff, URZ, 0xc0, !UPT ;  /* 0x00003fff04047892 */ /* 0x000fe2000f8ec03f */
[C---:B------:R-:W-:Y:S01]  /*1050*/  IADD3 R14, R16.reuse, 0x8, RZ ;  /* 0x00000008100e7810 */ /* 0x040fe20007ffe0ff */
[----:B------:R-:W-:Y:S01]  /*1060*/  USHF.R.U32.HI UR5, URZ, 0x4, UR5 ;  /* 0x000000043f057899 */ /* 0x000fe20008011605 */
[----:B------:R-:W-:Y:S01]  /*1070*/  IADD3 R15, R16, 0x28, RZ ;  /* 0x00000028100f7810 */ /* 0x000fe20007ffe0ff */
[----:B------:R-:W-:Y:S02]  /*1080*/  ULOP3.LUT UR4, UR4, 0x10000, URZ, 0xfc, !UPT ;  /* 0x0001000004047892 */ /* 0x000fe4000f8efc3f */
[----:B------:R-:W-:-:S02]  /*1090*/  ULOP3.LUT UR15, UR5, 0x3fff, URZ, 0xc0, !UPT ;  /* 0x00003fff050f7892 */ /* 0x000fc4000f8ec03f */
[----:B------:R-:W-:Y:S02]  /*10a0*/  ULEA UR11, UR11, UR4, 0xb ;  /* 0x000000040b0b7291 */ /* 0x000fe4000f8e583f */
[----:B------:R-:W-:Y:S01]  /*10b0*/  ULOP3.LUT UR19, UR15, 0x10000, URZ, 0xfc, !UPT ;  /* 0x000100000f137892 */ /* 0x000fe2000f8efc3f */
[----:B------:R-:W-:Y:S01]  /*10c0*/  UMOV UR7, 0x40000040 ;  /* 0x4000004000077882 */ /* 0x000fe20000000000 */
[----:B------:R-:W-:Y:S01]  /*10d0*/  UMOV UR9, 0x40000040 ;  /* 0x4000004000097882 */ /* 0x000fe20000000000 */
[----:B------:R-:W-:Y:S02]  /*10e0*/  UMOV UR5, UR7 ;  /* 0x0000000700057c82 */ /* 0x000fe40008000000 */
[----:B------:R-:W-:Y:S01]  /*10f0*/  UMOV UR6, UR11 ;  /* 0x0000000b00067c82 */ /* 0x000fe20008000000 */
[----:B------:R-:W-:Y:S01]  /*1100*/  MOV R5, UR7 ;  /* 0x0000000700057c02 */ /* 0x000fe20008000f00 */
[----:B------:R-:W-:Y:S01]  /*1110*/  UMOV UR4, UR6 ;  /* 0x0000000600047c82 */ /* 0x000fe20008000000 */
[----:B------:R-:W-:Y:S01]  /*1120*/  MOV R4, UR6 ;  /* 0x0000000600047c02 */ /* 0x000fe20008000f00 */
[----:B------:R-:W-:Y:S01]  /*1130*/  UMOV UR6, UR19 ;  /* 0x0000001300067c82 */ /* 0x000fe20008000000 */
[----:B------:R-:W-:Y:S01]  /*1140*/  MOV R7, UR9 ;  /* 0x0000000900077c02 */ /* 0x000fe20008000f00 */
[----:B------:R-:W-:Y:S01]  /*1150*/  HGMMA.64x64x16.F32.BF16 R24, gdesc[UR4], RZ, !UPT, gsb0 ;  /* 0x00e00000041879f0 */ /* 0x000fe2000c0018ff */
[----:B------:R-:W-:Y:S01]  /*1160*/  UIADD3 UR4, UR11, 0x2, URZ ;  /* 0x000000020b047890 */ /* 0x000fe2000fffe03f */
[----:B------:R-:W-:Y:S01]  /*1170*/  MOV R0, UR19 ;  /* 0x0000001300007c02 */ /* 0x000fe20008000f00 */
[----:B------:R-:W-:Y:S01]  /*1180*/  UIADD3 UR6, UR19, 0x2, URZ ;  /* 0x0000000213067890 */ /* 0x000fe2000fffe03f */
[----:B------:R-:W-:Y:S01]  /*1190*/  UMOV UR5, UR9 ;  /* 0x0000000900057c82 */ /* 0x000fe20008000000 */
[----:B------:R-:W-:Y:S01]  /*11a0*/  UMOV UR7, 0x40000040 ;  /* 0x4000004000077882 */ /* 0x000fe20000000000 */
[----:B------:R-:W-:-:S02]  /*11b0*/  UMOV UR9, 0x40000040 ;  /* 0x4000004000097882 */ /* 0x000fc40000000000 */
[----:B------:R-:W-:Y:S01]  /*11c0*/  UMOV UR8, UR4 ;  /* 0x0000000400087c82 */ /* 0x000fe20008000000 */
[----:B------:R-:W-:Y:S01]  /*11d0*/  MOV R9, UR9 ;  /* 0x0000000900097c02 */ /* 0x000fe20008000f00 */
[----:B------:R-:W-:Y:S01]  /*11e0*/  UMOV UR4, UR8 ;  /* 0x0000000800047c82 */ /* 0x000fe20008000000 */
[----:B------:R-:W-:Y:S01]  /*11f0*/  MOV R6, UR8 ;  /* 0x0000000800067c02 */ /* 0x000fe20008000f00 */
[----:B------:R-:W-:Y:S01]  /*1200*/  UIADD3 UR12, UR11, 0x200, URZ ;  /* 0x000002000b0c7890 */ /* 0x000fe2000fffe03f */
[----:B------:R-:W-:Y:S01]  /*1210*/  UMOV UR13, 0x40000040 ;  /* 0x40000040000d7882 */ /* 0x000fe20000000000 */
        /* <DEDUP_REMOVED lines=20> */
[----:B------:R-:W-:-:S04]  /*1360*/  USHF.L.U32 UR10, UR10, 0x3, URZ ;  /* 0x000000030a0a7899 */ /* 0x000fc8000800063f */
[----:B------:R-:W-:Y:S01]  /*1370*/  ULOP3.LUT UR10, UR10, 0x8, URZ, 0xc, !UPT ;  /* 0x000000080a0a7892 */ /* 0x000fe2000f8e0c3f */
[----:B------:R-:W-:Y:S02]  /*1380*/  WARPGROUP.DEPBAR.LE gsb0, 0x0 ;  /* 0x00008000000079c5 */ /* 0x000fe40000010000 */
[----:B------:R-:W-:-:S06]  /*1390*/  WARPGROUP.ARRIVE ;  /* 0x00000000000079c5 */ /* 0x000fcc0000000000 */
[----:B------:R-:W-:Y:S01]  /*13a0*/  HGMMA.64x64x16.F32.BF16 R24, gdesc[UR4], R24, gsb0 ;  /* 0x00e00000041879f0 */ /* 0x000fe20008001818 */
[----:B------:R-:W-:Y:S02]  /*13b0*/  UIADD3 UR4, UR11, 0x4, URZ ;  /* 0x000000040b047890 */ /* 0x000fe4000fffe03f */
[----:B------:R-:W-:Y:S01]  /*13c0*/  UIADD3 UR6, UR19, 0x4, URZ ;  /* 0x0000000413067890 */ /* 0x000fe2000fffe03f */
[----:B------:R-:W-:Y:S01]  /*13d0*/  UMOV UR5, UR9 ;  /* 0x0000000900057c82 */ /* 0x000fe20008000000 */
[----:B------:R-:W-:Y:S01]  /*13e0*/  UMOV UR7, 0x40000040 ;  /* 0x4000004000077882 */ /* 0x000fe20000000000 */
[----:B------:R-:W-:Y:S02]  /*13f0*/  UMOV UR9, 0x40000040 ;  /* 0x4000004000097882 */ /* 0x000fe40000000000 */
[----:B------:R-:W-:Y:S02]  /*1400*/  UMOV UR8, UR4 ;  /* 0x0000000400087c82 */ /* 0x000fe40008000000 */
[----:B------:R-:W-:Y:S01]  /*1410*/  UMOV UR4, UR8 ;  /* 0x0000000800047c82 */ /* 0x000fe20008000000 */
[----:B------:R-:W-:Y:S01]  /*1420*/  MOV R8, UR8 ;  /* 0x0000000800087c02 */ /* 0x000fe20008000f00 */
[----:B------:R-:W-:Y:S01]  /*1430*/  UIADD3 UR8, UR11, 0x6, URZ ;  /* 0x000000060b087890 */ /* 0x000fe2000fffe03f */
[----:B------:R-:W-:-:S02]  /*1440*/  WARPGROUP.DEPBAR.LE gsb0, 0x0 ;  /* 0x00008000000079c5 */ /* 0x000fc40000010000 */
[----:B------:R-:W-:-:S06]  /*1450*/  WARPGROUP.ARRIVE ;  /* 0x00000000000079c5 */ /* 0x000fcc0000000000 */
[----:B------:R-:W-:Y:S01]  /*1460*/  HGMMA.64x64x16.F32.BF16 R24, gdesc[UR4], R24, gsb0 ;  /* 0x00e00000041879f0 */ /* 0x000fe20008001818 */
[----:B------:R-:W-:Y:S01]  /*1470*/  UIADD3 UR6, UR19, 0x6, URZ ;  /* 0x0000000613067890 */ /* 0x000fe2000fffe03f */
[----:B------:R-:W-:Y:S01]  /*1480*/  UMOV UR4, UR8 ;  /* 0x0000000800047c82 */ /* 0x000fe20008000000 */
[----:B------:R-:W-:Y:S01]  /*1490*/  UMOV UR5, UR9 ;  /* 0x0000000900057c82 */ /* 0x000fe20008000000 */
[----:B------:R-:W-:Y:S01]  /*14a0*/  UMOV UR7, 0x40000040 ;  /* 0x4000004000077882 */ /* 0x000fe20000000000 */
[----:B------:R-:W-:Y:S02]  /*14b0*/  WARPGROUP.DEPBAR.LE gsb0, 0x0 ;  /* 0x00008000000079c5 */ /* 0x000fe40000010000 */
        /* <DEDUP_REMOVED lines=79> */
[----:B------:R-:W-:Y:S02]  /*19b0*/  UIADD3 UR4, UR11, 0x606, URZ ;  /* 0x000006060b047890 */ /* 0x000fe4000fffe03f */
[----:B------:R-:W-:Y:S01]  /*19c0*/  UIADD3 UR6, UR19, 0x606, URZ ;  /* 0x0000060613067890 */ /* 0x000fe2000fffe03f */
[----:B------:R-:W-:Y:S01]  /*19d0*/  UMOV UR5, 0x40000040 ;  /* 0x4000004000057882 */ /* 0x000fe20000000000 */
[----:B------:R-:W-:Y:S02]  /*19e0*/  UMOV UR7, 0x40000040 ;  /* 0x4000004000077882 */ /* 0x000fe40000000000 */
[----:B------:R-:W-:Y:S02]  /*19f0*/  MOV R10, UR4 ;  /* 0x00000004000a7c02 */ /* 0x000fe40008000f00 */
[----:B------:R-:W-:Y:S01]  /*1a00*/  MOV R11, UR5 ;  /* 0x00000005000b7c02 */ /* 0x000fe20008000f00 */
[----:B------:R-:W-:-:S02]  /*1a10*/  WARPGROUP.DEPBAR.LE gsb0, 0x0 ;  /* 0x00008000000079c5 */ /* 0x000fc40000010000 */
[----:B------:R-:W-:-:S06]  /*1a20*/  WARPGROUP.ARRIVE ;  /* 0x00000000000079c5 */ /* 0x000fcc0000000000 */
[----:B------:R-:W-:Y:S01]  /*1a30*/  HGMMA.64x64x16.F32.BF16 R24, gdesc[UR4], R24, gsb0 ;  /* 0x00e00000041879f0 */ /* 0x000fe20008001818 */
[----:B------:R-:W-:Y:S01]  /*1a40*/  ULDC UR4, c[0x0][0x28c] ;  /* 0x0000a30000047ab9 */ /* 0x000fe20000000800 */
[----:B------:R-:W-:Y:S01]  /*1a50*/  ULDC UR5, c[0x0][0x28c] ;  /* 0x0000a30000057ab9 */ /* 0x000fe20000000800 */
[----:B------:R-:W-:Y:S01]  /*1a60*/  ISETP.GE.AND P2, PT, R3, UR4, PT ;  /* 0x0000000403007c0c */ /* 0x000fe2000bf46270 */
[----:B------:R-:W-:Y:S01]  /*1a70*/  ULDC UR4, c[0x0][0x28c] ;  /* 0x0000a30000047ab9 */ /* 0x000fe20000000800 */
[----:B------:R-:W-:Y:S01]  /*1a80*/  IADD3 R3, R16, 0x9, RZ ;  /* 0x0000000910037810 */ /* 0x000fe20007ffe0ff */
[----:B------:R-:W-:Y:S01]  /*1a90*/  ULDC UR6, c[0x0][0x28c] ;  /* 0x0000a30000067ab9 */ /* 0x000fe20000000800 */
[----:B------:R-:W-:Y:S01]  /*1aa0*/  ISETP.GE.AND P3, PT, R14, UR5, PT ;  /* 0x000000050e007c0c */ /* 0x000fe2000bf66270 */
[----:B------:R-:W-:Y:S01]  /*1ab0*/  ULDC UR5, c[0x0][0x28c] ;  /* 0x0000a30000057ab9 */ /* 0x000fe20000000800 */
[----:B------:R-:W-:Y:S01]  /*1ac0*/  ISETP.GE.AND P4, PT, R3, UR4, PT ;  /* 0x0000000403007c0c */ /* 0x000fe2000bf86270 */
[----:B------:R-:W-:Y:S01]  /*1ad0*/  ULDC UR4, c[0x0][0x28c] ;  /* 0x0000a30000047ab9 */ /* 0x000fe20000000800 */
[----:B------:R-:W-:-:S02]  /*1ae0*/  IADD3 R3, R16, 0x11, RZ ;  /* 0x0000001110037810 */ /* 0x000fc40007ffe0ff */
[C---:B------:R-:W-:Y:S02]  /*1af0*/  IADD3 R14, R16.reuse, 0x10, RZ ;  /* 0x00000010100e7810 */ /* 0x040fe40007ffe0ff */
[----:B------:R-:W-:Y:S01]  /*1b00*/  ISETP.GE.AND P6, PT, R3, UR4, PT ;  /* 0x0000000403007c0c */ /* 0x000fe2000bfc6270 */
[----:B------:R-:W-:Y:S01]  /*1b10*/  ULDC UR4, c[0x0][0x28c] ;  /* 0x0000a30000047ab9 */ /* 0x000fe20000000800 */
[----:B------:R-:W-:Y:S02]  /*1b20*/  IADD3 R3, R16, 0x19, RZ ;  /* 0x0000001910037810 */ /* 0x000fe40007ffe0ff */
[----:B------:R-:W-:Y:S01]  /*1b30*/  ISETP.GE.AND P5, PT, R14, UR5, PT ;  /* 0x000000050e007c0c */ /* 0x000fe2000bfa6270 */
[----:B------:R-:W-:Y:S01]  /*1b40*/  ULDC UR5, c[0x0][0x28c] ;  /* 0x0000a30000057ab9 */ /* 0x000fe20000000800 */
[----:B------:R-:W-:-:S04]  /*1b50*/  IADD3 R14, R16, 0x18, RZ ;  /* 0x00000018100e7810 */ /* 0x000fc80007ffe0ff */
[----:B------:R-:W-:Y:S01]  /*1b60*/  ISETP.GE.AND P1, PT, R14, UR5, PT ;  /* 0x000000050e007c0c */ /* 0x000fe2000bf26270 */
[----:B------:R-:W-:Y:S01]  /*1b70*/  ULDC UR5, c[0x0][0x28c] ;  /* 0x0000a30000057ab9 */ /* 0x000fe20000000800 */
[----:B------:R-:W-:Y:S01]  /*1b80*/  IADD3 R14, R16, 0x21, RZ ;  /* 0x00000021100e7810 */ /* 0x000fe20007ffe0ff */
[----:B------:R-:W-:Y:S02]  /*1b90*/  WARPGROUP.DEPBAR.LE gsb0, 0x0 ;  /* 0x00008000000079c5 */ /* 0x000fe40000010000 */
[----:B------:R-:W-:Y:S02]  /*1ba0*/  FSEL R25, R25, -INF , !P2 ;  /* 0xff80000019197808 */ /* 0x000fe40005000000 */
[----:B------:R-:W-:Y:S02]  /*1bb0*/  FSEL R27, R27, -INF , !P2 ;  /* 0xff8000001b1b7808 */ /* 0x000fe40005000000 */
[----:B------:R-:W-:Y:S01]  /*1bc0*/  ISETP.GE.AND P2, PT, R3, UR4, PT ;  /* 0x0000000403007c0c */ /* 0x000fe2000bf46270 */
[----:B------:R-:W-:Y:S01]  /*1bd0*/  ULDC UR4, c[0x0][0x28c] ;  /* 0x0000a30000047ab9 */ /* 0x000fe20000000800 */
[----:B------:R-:W-:-:S02]  /*1be0*/  FSEL R28, R28, -INF , !P3 ;  /* 0xff8000001c1c7808 */ /* 0x000fc40005800000 */
[----:B------:R-:W-:Y:S02]  /*1bf0*/  FSEL R30, R30, -INF , !P3 ;  /* 0xff8000001e1e7808 */ /* 0x000fe40005800000 */
[C---:B------:R-:W-:Y:S01]  /*1c00*/  ISETP.GE.AND P3, PT, R16.reuse, UR4, PT ;  /* 0x0000000410007c0c */ /* 0x040fe2000bf66270 */
[----:B------:R-:W-:Y:S01]  /*1c10*/  ULDC UR4, c[0x0][0x28c] ;  /* 0x0000a30000047ab9 */ /* 0x000fe20000000800 */
[----:B------:R-:W-:Y:S02]  /*1c20*/  IADD3 R3, R16, 0x20, RZ ;  /* 0x0000002010037810 */ /* 0x000fe40007ffe0ff */
[----:B------:R-:W-:Y:S02]  /*1c30*/  FSEL R26, R26, -INF , !P3 ;  /* 0xff8000001a1a7808 */ /* 0x000fe40005800000 */
[----:B------:R-:W-:Y:S02]  /*1c40*/  FSEL R29, R29, -INF , !P4 ;  /* 0xff8000001d1d7808 */ /* 0x000fe40006000000 */
[----:B------:R-:W-:-:S02]  /*1c50*/  FSEL R31, R31, -INF , !P4 ;  /* 0xff8000001f1f7808 */ /* 0x000fc40006000000 */
[----:B------:R-:W-:Y:S01]  /*1c60*/  ISETP.GE.AND P4, PT, R3, UR5, PT ;  /* 0x0000000503007c0c */ /* 0x000fe2000bf86270 */
[----:B------:R-:W-:Y:S01]  /*1c70*/  ULDC UR5, c[0x0][0x604] ;  /* 0x0001810000057ab9 */ /* 0x000fe20000000800 */
[----:B------:R-:W-:Y:S02]  /*1c80*/  FMNMX R3, R26, R27, !PT ;  /* 0x0000001b1a037209 */ /* 0x000fe40007800000 */
[----:B------:R-:W-:Y:S02]  /*1c90*/  FSEL R32, R32, -INF , !P5 ;  /* 0xff80000020207808 */ /* 0x000fe40006800000 */
[----:B------:R-:W-:Y:S02]  /*1ca0*/  FSEL R34, R34, -INF , !P5 ;  /* 0xff80000022227808 */ /* 0x000fe40006800000 */
[----:B------:R-:W-:Y:S01]  /*1cb0*/  ISETP.GE.AND P5, PT, R14, UR4, PT ;  /* 0x000000040e007c0c */ /* 0x000fe2000bfa6270 */
[----:B------:R-:W-:Y:S01]  /*1cc0*/  ULDC UR4, c[0x0][0x28c] ;  /* 0x0000a30000047ab9 */ /* 0x000fe20000000800 */
[----:B------:R-:W-:-:S02]  /*1cd0*/  FMNMX R14, R30, R3, !PT ;  /* 0x000000031e0e7209 */ /* 0x000fc40007800000 */
[----:B------:R-:W-:Y:S02]  /*1ce0*/  FSEL R35, R35, -INF , !P6 ;  /* 0xff80000023237808 */ /* 0x000fe40007000000 */
[----:B------:R-:W-:Y:S02]  /*1cf0*/  FMNMX R3, R31, R14, !PT ;  /* 0x0000000e1f037209 */ /* 0x000fe40007800000 */
[----:B------:R-:W-:Y:S02]  /*1d00*/  FSEL R38, R38, -INF , !P1 ;  /* 0xff80000026267808 */ /* 0x000fe40004800000 */
[----:B------:R-:W-:Y:S02]  /*1d10*/  FMNMX R14, R34, R3, !PT ;  /* 0x00000003220e7209 */ /* 0x000fe40007800000 */
[----:B------:R-:W-:Y:S02]  /*1d20*/  FSEL R39, R39, -INF , !P2 ;  /* 0xff80000027277808 */ /* 0x000fe40005000000 */
[----:B------:R-:W-:-:S02]  /*1d30*/  FMNMX R3, R35, R14, !PT ;  /* 0x0000000e23037209 */ /* 0x000fc40007800000 */
[----:B------:R-:W-:Y:S02]  /*1d40*/  FSEL R33, R33, -INF , !P6 ;  /* 0xff80000021217808 */ /* 0x000fe40007000000 */
[----:B------:R-:W-:Y:S02]  /*1d50*/  FMNMX R14, R38, R3, !PT ;  /* 0x00000003260e7209 */ /* 0x000fe40007800000 */
[----:B------:R-:W-:Y:S01]  /*1d60*/  ISETP.GE.AND P6, PT, R15, UR4, PT ;  /* 0x000000040f007c0c */ /* 0x000fe2000bfc6270 */
[----:B------:R-:W-:Y:S01]  /*1d70*/  ULDC UR4, c[0x0][0x28c] ;  /* 0x0000a30000047ab9 */ /* 0x000fe20000000800 */
[----:B------:R-:W-:Y:S02]  /*1d80*/  IADD3 R15, R16, 0x29, RZ ;  /* 0x00000029100f7810 */ /* 0x000fe40007ffe0ff */
[----:B------:R-:W-:Y:S02]  /*1d90*/  FSEL R42, R42, -INF , !P4 ;  /* 0xff8000002a2a7808 */ /* 0x000fe40006000000 */
[----:B------:R-:W-:-:S02]  /*1da0*/  FMNMX R3, R39, R14, !PT ;  /* 0x0000000e27037209 */ /* 0x000fc40007800000 */
[----:B------:R-:W-:Y:S02]  /*1db0*/  FSEL R36, R36, -INF , !P1 ;  /* 0xff80000024247808 */ /* 0x000fe40004800000 */
[----:B------:R-:W-:Y:S01]  /*1dc0*/  ISETP.GE.AND P1, PT, R15, UR4, PT ;  /* 0x000000040f007c0c */ /* 0x000fe2000bf26270 */
[----:B------:R-:W-:Y:S01]  /*1dd0*/  ULDC UR4, c[0x0][0x28c] ;  /* 0x0000a30000047ab9 */ /* 0x000fe20000000800 */
[----:B------:R-:W-:Y:S02]  /*1de0*/  IADD3 R15, R16, 0x30, RZ ;  /* 0x00000030100f7810 */ /* 0x000fe40007ffe0ff */
[----:B------:R-:W-:Y:S02]  /*1df0*/  FSEL R43, R43, -INF , !P5 ;  /* 0xff8000002b2b7808 */ /* 0x000fe40006800000 */
[----:B------:R-:W-:Y:S02]  /*1e00*/  FMNMX R14, R42, R3, !PT ;  /* 0x000000032a0e7209 */ /* 0x000fe40007800000 */
[----:B------:R-:W-:-:S02]  /*1e10*/  FSEL R37, R37, -INF , !P2 ;  /* 0xff80000025257808 */ /* 0x000fc40005000000 */
[----:B------:R-:W-:Y:S01]  /*1e20*/  ISETP.GE.AND P2, PT, R15, UR4, PT ;  /* 0x000000040f007c0c */ /* 0x000fe2000bf46270 */
[----:B------:R-:W-:Y:S01]  /*1e30*/  ULDC UR4, c[0x0][0x28c] ;  /* 0x0000a30000047ab9 */ /* 0x000fe20000000800 */
[----:B------:R-:W-:Y:S02]  /*1e40*/  FSEL R46, R46, -INF , !P6 ;  /* 0xff8000002e2e7808 */ /* 0x000fe40007000000 */
[----:B------:R-:W-:Y:S02]  /*1e50*/  FMNMX R3, R43, R14, !PT ;  /* 0x0000000e2b037209 */ /* 0x000fe40007800000 */
[----:B------:R-:W-:Y:S02]  /*1e60*/  IADD3 R15, R16, 0x31, RZ ;  /* 0x00000031100f7810 */ /* 0x000fe40007ffe0ff */
[----:B------:R-:W-:Y:S02]  /*1e70*/  FSEL R40, R40, -INF , !P4 ;  /* 0xff80000028287808 */ /* 0x000fe40006000000 */
[----:B------:R-:W-:-:S02]  /*1e80*/  FSEL R47, R47, -INF , !P1 ;  /* 0xff8000002f2f7808 */ /* 0x000fc40004800000 */
[----:B------:R-:W-:Y:S02]  /*1e90*/  FMNMX R14, R46, R3, !PT ;  /* 0x000000032e0e7209 */ /* 0x000fe40007800000 */
        /* <DEDUP_REMOVED lines=8> */
[----:B------:R-:W-:Y:S02]  /*1f20*/  IADD3 R15, R16, 0x39, RZ ;  /* 0x00000039100f7810 */ /* 0x000fe40007ffe0ff */
[----:B------:R-:W-:Y:S02]  /*1f30*/  FSEL R51, R51, -INF , !P4 ;  /* 0xff80000033337808 */ /* 0x000fe40006000000 */
[----:B------:R-:W-:Y:S02]  /*1f40*/  FMNMX R14, R50, R3, !PT ;  /* 0x00000003320e7209 */ /* 0x000fe40007800000 */
[----:B------:R-:W-:Y:S02]  /*1f50*/  FSEL R24, R24, -INF , !P3 ;  /* 0xff80000018187808 */ /* 0x000fe40005800000 */
[----:B------:R-:W-:-:S02]  /*1f60*/  ISETP.GE.AND P3, PT, R15, UR6, PT ;  /* 0x000000060f007c0c */ /* 0x000fc4000bf66270 */
[----:B------:R-:W-:Y:S02]  /*1f70*/  FSEL R54, R54, -INF , !P5 ;  /* 0xff80000036367808 */ /* 0x000fe40006800000 */
[----:B------:R-:W-:Y:S02]  /*1f80*/  FMNMX R15, R51, R14, !PT ;  /* 0x0000000e330f7209 */ /* 0x000fe40007800000 */
[----:B------:R-:W-:Y:S02]  /*1f90*/  FMNMX R3, R24, R25, !PT ;  /* 0x0000001918037209 */ /* 0x000fe40007800000 */
[----:B------:R-:W-:Y:S02]  /*1fa0*/  FSEL R55, R55, -INF , !P3 ;  /* 0xff80000037377808 */ /* 0x000fe40005800000 */
[----:B------:R-:W-:Y:S02]  /*1fb0*/  FMNMX R18, R54, R15, !PT ;  /* 0x0000000f36127209 */ /* 0x000fe40007800000 */
[----:B------:R-:W-:-:S02]  /*1fc0*/  FMNMX R14, R28, R3, !PT ;  /* 0x000000031c0e7209 */ /* 0x000fc40007800000 */
[----:B------:R-:W-:Y:S02]  /*1fd0*/  FMNMX R18, R55, R18, !PT ;  /* 0x0000001237127209 */ /* 0x000fe40007800000 */
[----:B------:R-:W-:Y:S02]  /*1fe0*/  FMNMX R3, R29, R14, !PT ;  /* 0x0000000e1d037209 */ /* 0x000fe40007800000 */
[----:B------:R-:W-:Y:S01]  /*1ff0*/  FSEL R44, R44, -INF , !P6 ;  /* 0xff8000002c2c7808 */ /* 0x000fe20007000000 */
[----:B------:R-:W1:Y:S01]  /*2000*/  SHFL.BFLY PT, R15, R18, 0x1, 0x1f ;  /* 0x0c201f00120f7f89 */ /* 0x000e6200000e0000 */
[----:B------:R-:W-:Y:S02]  /*2010*/  FMNMX R14, R32, R3, !PT ;  /* 0x00000003200e7209 */ /* 0x000fe40007800000 */
[----:B------:R-:W-:Y:S02]  /*2020*/  FSEL R45, R45, -INF , !P1 ;  /* 0xff8000002d2d7808 */ /* 0x000fe40004800000 */
        /* <DEDUP_REMOVED lines=9> */
[----:B-1----:R-:W-:Y:S02]  /*20c0*/  FMNMX R15, R18, R15, !PT ;  /* 0x0000000f120f7209 */ /* 0x002fe40007800000 */
[----:B------:R-:W-:-:S03]  /*20d0*/  FMNMX R14, R44, R3, !PT ;  /* 0x000000032c0e7209 */ /* 0x000fc60007800000 */
[----:B------:R-:W1:Y:S01]  /*20e0*/  SHFL.BFLY PT, R20, R15, 0x2, 0x1f ;  /* 0x0c401f000f147f89 */ /* 0x000e6200000e0000 */
[----:B------:R-:W-:-:S04]  /*20f0*/  FMNMX R3, R45, R14, !PT ;  /* 0x0000000e2d037209 */ /* 0x000fc80007800000 */
[----:B------:R-:W-:-:S04]  /*2100*/  FMNMX R14, R48, R3, !PT ;  /* 0x00000003300e7209 */ /* 0x000fc80007800000 */
[----:B------:R-:W-:-:S04]  /*2110*/  FMNMX R3, R49, R14, !PT ;  /* 0x0000000e31037209 */ /* 0x000fc80007800000 */
[----:B------:R-:W-:-:S04]  /*2120*/  FMNMX R14, R52, R3, !PT ;  /* 0x00000003340e7209 */ /* 0x000fc80007800000 */
[----:B------:R-:W-:-:S05]  /*2130*/  FMNMX R3, R53, R14, !PT ;  /* 0x0000000e35037209 */ /* 0x000fca0007800000 */
[----:B------:R-:W2:Y:S01]  /*2140*/  SHFL.BFLY PT, R18, R3, 0x1, 0x1f ;  /* 0x0c201f0003127f89 */ /* 0x000ea200000e0000 */
[----:B-1----:R-:W-:-:S04]  /*2150*/  FMNMX R14, R15, R20, !PT ;  /* 0x000000140f0e7209 */ /* 0x002fc80007800000 */
[----:B------:R-:W-:-:S04]  /*2160*/  FSETP.NEU.AND P1, PT, R14, -INF , PT ;  /* 0xff8000000e00780b */ /* 0x000fc80003f2d000 */
[----:B------:R-:W-:-:S05]  /*2170*/  FSEL R17, R14, RZ, P1 ;  /* 0x000000ff0e117208 */ /* 0x000fca0000800000 */
[----:B------:R-:W-:Y:S01]  /*2180*/  FMUL R15, R17, UR4 ;  /* 0x00000004110f7c20 */ /* 0x000fe20008400000 */
[----:B------:R-:W-:-:S03]  /*2190*/  ULDC UR4, c[0x0][0x604] ;  /* 0x0001810000047ab9 */ /* 0x000fc60000000800 */
[--C-:B------:R-:W-:Y:S01]  /*21a0*/  FFMA R26, R26, UR4, -R15.reuse ;  /* 0x000000041a1a7c23 */ /* 0x100fe2000800080f */
[----:B------:R-:W-:Y:S02]  /*21b0*/  ULDC UR4, c[0x0][0x604] ;  /* 0x0001810000047ab9 */ /* 0x000fe40000000800 */
[--C-:B------:R-:W-:Y:S01]  /*21c0*/  FFMA R27, R27, UR4, -R15.reuse ;  /* 0x000000041b1b7c23 */ /* 0x100fe2000800080f */
[----:B------:R-:W-:Y:S01]  /*21d0*/  ULDC UR4, c[0x0][0x604] ;  /* 0x0001810000047ab9 */ /* 0x000fe20000000800 */
[----:B--2---:R-:W-:Y:S01]  /*21e0*/  FMNMX R18, R3, R18, !PT ;  /* 0x0000001203127209 */ /* 0x004fe20007800000 */
[--C-:B------:R-:W-:Y:S01]  /*21f0*/  FFMA R30, R30, UR4, -R15.reuse ;  /* 0x000000041e1e7c23 */ /* 0x100fe2000800080f */
[----:B------:R-:W-:Y:S01]  /*2200*/  ULDC UR4, c[0x0][0x604] ;  /* 0x0001810000047ab9 */ /* 0x000fe20000000800 */
[----:B------:R-:W-:Y:S01]  /*2210*/  FSETP.GEU.AND P5, PT, R27, -126, PT ;  /* 0xc2fc00001b00780b */ /* 0x000fe20003fae000 */
[--C-:B------:R-:W-:Y:S01]  /*2220*/  FFMA R31, R31, UR4, -R15.reuse ;  /* 0x000000041f1f7c23 */ /* 0x100fe2000800080f */
[----:B------:R-:W1:Y:S01]  /*2230*/  SHFL.BFLY PT, R17, R18, 0x2, 0x1f ;  /* 0x0c401f0012117f89 */ /* 0x000e6200000e0000 */
[----:B------:R-:W-:Y:S01]  /*2240*/  FSETP.GEU.AND P3, PT, R30, -126, PT ;  /* 0xc2fc00001e00780b */ /* 0x000fe20003f6e000 */
[----:B------:R-:W-:Y:S01]  /*2250*/  ULDC UR4, c[0x0][0x604] ;  /* 0x0001810000047ab9 */ /* 0x000fe20000000800 */
[----:B------:R-:W-:Y:S01]  /*2260*/  FSETP.GEU.AND P6, PT, R26, -126, PT ;  /* 0xc2fc00001a00780b */ /* 0x000fe20003fce000 */
[--C-:B------:R-:W-:Y:S01]  /*2270*/  FFMA R34, R34, UR4, -R15.reuse ;  /* 0x0000000422227c23 */ /* 0x100fe2000800080f */
[----:B------:R-:W-:Y:S01]  /*2280*/  ULDC UR4, c[0x0][0x604] ;  /* 0x0001810000047ab9 */ /* 0x000fe20000000800 */
[----:B------:R-:W-:Y:S01]  /*2290*/  FSETP.GEU.AND P2, PT, R31, -126, PT ;  /* 0xc2fc00001f00780b */ /* 0x000fe20003f4e000 */
[--C-:B------:R-:W-:Y:S01]  /*22a0*/  FFMA R35, R35, UR4, -R15.reuse ;  /* 0x0000000423237c23 */ /* 0x100fe2000800080f */
[----:B------:R-:W-:Y:S01]  /*22b0*/  ULDC UR4, c[0x0][0x604] ;  /* 0x0001810000047ab9 */ /* 0x000fe20000000800 */
[----:B------:R-:W-:Y:S01]  /*22c0*/  FSETP.GEU.AND P1, PT, R34, -126, PT ;  /* 0xc2fc00002200780b */ /* 0x000fe20003f2e000 */
[----:B------:R-:W-:Y:S01]  /*22d0*/  FFMA R38, R38, UR4, -R15 ;  /* 0x0000000426267c23 */ /* 0x000fe2000800080f */
[----:B------:R-:W-:Y:S01]  /*22e0*/  @!P5 FMUL R27, R27, 0.5 ;  /* 0x3f0000001b1bd820 */ /* 0x000fe20000400000 */
[----:B------:R-:W-:-:S02]  /*22f0*/  ULDC UR4, c[0x0][0x604] ;  /* 0x0001810000047ab9 */ /* 0x000fc40000000800 */
[----:B------:R-:W-:Y:S01]  /*2300*/  @!P3 FMUL R30, R30, 0.5 ;  /* 0x3f0000001e1eb820 */ /* 0x000fe20000400000 */
[----:B------:R-:W2:Y:S01]  /*2310*/  MUFU.EX2 R20, R27 ;  /* 0x0000001b00147308 */ /* 0x000ea20000000800 */
[--C-:B------:R-:W-:Y:S01]  /*2320*/  FFMA R39, R39, UR4, -R15.reuse ;  /* 0x0000000427277c23 */ /* 0x100fe2000800080f */
[----:B------:R-:W-:Y:S01]  /*2330*/  ULDC UR4, c[0x0][0x604] ;  /* 0x0001810000047ab9 */ /* 0x000fe20000000800 */
[----:B------:R-:W-:Y:S01]  /*2340*/  @!P6 FMUL R26, R26, 0.5 ;  /* 0x3f0000001a1ae820 */ /* 0x000fe20000400000 */
[--C-:B------:R-:W-:Y:S01]  /*2350*/  FFMA R42, R42, UR4, -R15.reuse ;  /* 0x000000042a2a7c23 */ /* 0x100fe2000800080f */
[----:B------:R-:W-:Y:S01]  /*2360*/  @!P2 FMUL R31, R31, 0.5 ;  /* 0x3f0000001f1fa820 */ /* 0x000fe20000400000 */
[----:B------:R-:W-:Y:S01]  /*2370*/  ULDC UR4, c[0x0][0x604] ;  /* 0x0001810000047ab9 */ /* 0x000fe20000000800 */
[----:B------:R-:W-:Y:S01]  /*2380*/  @!P1 FMUL R34, R34, 0.5 ;  /* 0x3f00000022229820 */ /* 0x000fe20000400000 */
[----:B------:R-:W3:Y:S01]  /*2390*/  MUFU.EX2 R155, R30 ;  /* 0x0000001e009b7308 */ /* 0x000ee20000000800 */
[----:B-1----:R-:W-:Y:S01]  /*23a0*/  FMNMX R17, R18, R17, !PT ;  /* 0x0000001112117209 */ /* 0x002fe20007800000 */
[----:B------:R-:W-:Y:S01]  /*23b0*/  FFMA R43, R43, UR4, -R15 ;  /* 0x000000042b2b7c23 */ /* 0x000fe2000800080f */
[----:B------:R-:W-:-:S02]  /*23c0*/  ULDC UR4, c[0x0][0x604] ;  /* 0x0001810000047ab9 */ /* 0x000fc40000000800 */
[C---:B------:R-:W-:Y:S01]  /*23d0*/  FSETP.NEU.AND P4, PT, R17.reuse, -INF , PT ;  /* 0xff8000001100780b */ /* 0x040fe20003f8d000 */
[--C-:B------:R-:W-:Y:S01]  /*23e0*/  FFMA R46, R46, UR4, -R15.reuse ;  /* 0x000000042e2e7c23 */ /* 0x100fe2000800080f */
[----:B------:R-:W-:Y:S01]  /*23f0*/  ULDC UR4, c[0x0][0x604] ;  /* 0x0001810000047ab9 */ /* 0x000fe20000000800 */
[----:B------:R-:W1:Y:S01]  /*2400*/  MUFU.EX2 R153, R26 ;  /* 0x0000001a00997308 */ /* 0x000e620000000800 */
[----:B------:R-:W-:Y:S01]  /*2410*/  FSEL R3, R17, RZ, P4 ;  /* 0x000000ff11037208 */ /* 0x000fe20002000000 */
[----:B--2---:R-:W-:Y:S01]  /*2420*/  @!P5 FMUL R20, R20, R20 ;  /* 0x000000141414d220 */ /* 0x004fe20000400000 */
[----:B------:R-:W-:Y:S01]  /*2430*/  FSETP.GEU.AND P4, PT, R35, -126, PT ;  /* 0xc2fc00002300780b */ /* 0x000fe20003f8e000 */
[--C-:B------:R-:W-:Y:S01]  /*2440*/  FFMA R47, R47, UR4, -R15.reuse ;  /* 0x000000042f2f7c23 */ /* 0x100fe2000800080f */
[----:B------:R-:W-:Y:S01]  /*2450*/  FSETP.GEU.AND P5, PT, R39, -126, PT ;  /* 0xc2fc00002700780b */ /* 0x000fe20003fae000 */
[----:B------:R-:W-:Y:S02]  /*2460*/  ULDC UR4, c[0x0][0x604] ;  /* 0x0001810000047ab9 */ /* 0x000fe40000000800 */
[----:B------:R-:W2:Y:S01]  /*2470*/  MUFU.EX2 R22, R31 ;  /* 0x0000001f00167308 */ /* 0x000ea20000000800 */
[----:B---3--:R-:W-:Y:S01]  /*2480*/  @!P3 FMUL R155, R155, R155 ;  /* 0x0000009b9b9bb220 */ /* 0x008fe20000400000 */
[----:B------:R-:W-:Y:S01]  /*2490*/  FSETP.GEU.AND P3, PT, R42, -126, PT ;  /* 0xc2fc00002a00780b */ /* 0x000fe20003f6e000 */
[----:B------:R-:W-:Y:S01]  /*24a0*/  FFMA R50, R50, UR4, -R15 ;  /* 0x0000000432327c23 */ /* 0x000fe2000800080f */
[----:B------:R-:W-:-:S02]  /*24b0*/  ULDC UR4, c[0x0][0x604] ;  /* 0x0001810000047ab9 */ /* 0x000fc40000000800 */
[--C-:B------:R-:W-:Y:S01]  /*24c0*/  FFMA R51, R51, UR4, -R15.reuse ;  /* 0x0000000433337c23 */ /* 0x100fe2000800080f */
[----:B------:R-:W-:Y:S01]  /*24d0*/  ULDC UR4, c[0x0][0x604] ;  /* 0x0001810000047ab9 */ /* 0x000fe20000000800 */
[----:B------:R-:W-:Y:S01]  /*24e0*/  @!P4 FMUL R35, R35, 0.5 ;  /* 0x3f0000002323c820 */ /* 0x000fe20000400000 */
[----:B------:R-:W3:Y:S01]  /*24f0*/  MUFU.EX2 R161, R34 ;  /* 0x0000002200a17308 */ /* 0x000ee20000000800 */
[----:B------:R-:W-:Y:S01]  /*2500*/  @!P5 FMUL R39, R39, 0.5 ;  /* 0x3f0000002727d820 */ /* 0x000fe20000400000 */
[----:B-1----:R-:W-:Y:S01]  /*2510*/  @!P6 FMUL R153, R153, R153 ;  /* 0x000000999999e220 */ /* 0x002fe20000400000 */
[--C-:B------:R-:W-:Y:S01]  /*2520*/  FFMA R54, R54, UR4, -R15.reuse ;  /* 0x0000000436367c23 */ /* 0x100fe2000800080f */
[----:B------:R-:W-:Y:S01]  /*2530*/  FSETP.GEU.AND P6, PT, R38, -126, PT ;  /* 0xc2fc00002600780b */ /* 0x000fe20003fce000 */
[----:B------:R-:W-:Y:S01]  /*2540*/  ULDC UR4, c[0x0][0x604] ;  /* 0x0001810000047ab9 */ /* 0x000fe20000000800 */
[----:B------:R-:W-:Y:S01]  /*2550*/  @!P3 FMUL R42, R42, 0.5 ;  /* 0x3f0000002a2ab820 */ /* 0x000fe20000400000 */
[----:B------:R-:W-:Y:S01]  /*2560*/  FFMA R15, R55, UR4, -R15 ;  /* 0x00000004370f7c23 */ /* 0x000fe2000800080f */
[----:B------:R-:W1:Y:S01]  /*2570*/  MUFU.EX2 R26, R35 ;  /* 0x00000023001a7308 */ /* 0x000e620000000800 */
[----:B--2---:R-:W-:Y:S01]  /*2580*/  @!P2 FMUL R22, R22, R22 ;  /* 0x000000161616a220 */ /* 0x004fe20000400000 */
[----:B------:R-:W-:Y:S01]  /*2590*/  FSETP.GEU.AND P2, PT, R43, -126, PT ;  /* 0xc2fc00002b00780b */ /* 0x000fe20003f4e000 */
[----:B------:R-:W-:-:S02]  /*25a0*/  ULDC UR4, c[0x0][0x604] ;  /* 0x0001810000047ab9 */ /* 0x000fc40000000800 */
[----:B------:R-:W-:Y:S01]  /*25b0*/  FMUL R3, R3, UR4 ;  /* 0x0000000403037c20 */ /* 0x000fe20008400000 */
[----:B------:R-:W-:Y:S02]  /*25c0*/  ULDC UR4, c[0x0][0x604] ;  /* 0x0001810000047ab9 */ /* 0x000fe40000000800 */
[----:B------:R-:W2:Y:S01]  /*25d0*/  MUFU.EX2 R163, R39 ;  /* 0x0000002700a37308 */ /* 0x000ea20000000800 */
[----:B---3--:R-:W-:Y:S01]  /*25e0*/  @!P1 FMUL R161, R161, R161 ;  /* 0x000000a1a1a19220 */ /* 0x008fe20000400000 */
[----:B------:R-:W-:Y:S01]  /*25f0*/  FSETP.GEU.AND P1, PT, R46, -126, PT ;  /* 0xc2fc00002e00780b */ /* 0x000fe20003f2e000 */
[----:B------:R-:W-:Y:S01]  /*2600*/  @!P6 FMUL R38, R38, 0.5 ;  /* 0x3f0000002626e820 */ /* 0x000fe20000400000 */
[--C-:B------:R-:W-:Y:S01]  /*2610*/  FFMA R24, R24, UR4, -R3.reuse ;  /* 0x0000000418187c23 */ /* 0x100fe20008000803 */
[----:B------:R-:W-:Y:S01]  /*2620*/  ULDC UR4, c[0x0][0x604] ;  /* 0x0001810000047ab9 */ /* 0x000fe20000000800 */
[--C-:B------:R-:W-:Y:S01]  /*2630*/  FFMA R52, R52, UR5, -R3.reuse ;  /* 0x0000000534347c23 */ /* 0x100fe20008000803 */
[----:B------:R-:W-:Y:S01]  /*2640*/  @!P2 FMUL R43, R43, 0.5 ;  /* 0x3f0000002b2ba820 */ /* 0x000fe20000400000 */
[----:B------:R-:W3:Y:S01]  /*2650*/  MUFU.EX2 R42, R42 ;  /* 0x0000002a002a7308 */ /* 0x000ee20000000800 */
[----:B-1----:R-:W-:Y:S01]  /*2660*/  @!P4 FMUL R26, R26, R26 ;  /* 0x0000001a1a1ac220 */ /* 0x002fe20000400000 */
[----:B------:R-:W-:Y:S01]  /*2670*/  FSETP.GEU.AND P4, PT, R47, -126, PT ;  /* 0xc2fc00002f00780b */ /* 0x000fe20003f8e000 */
[----:B------:R-:W-:Y:S01]  /*2680*/  FFMA R25, R25, UR4, -R3 ;  /* 0x0000000419197c23 */ /* 0x000fe20008000803 */
[----:B------:R-:W-:-:S02]  /*2690*/  ULDC UR4, c[0x0][0x604] ;  /* 0x0001810000047ab9 */ /* 0x000fc40000000800 */
[--C-:B------:R-:W-:Y:S01]  /*26a0*/  FFMA R28, R28, UR4, -R3.reuse ;  /* 0x000000041c1c7c23 */ /* 0x100fe20008000803 */
[----:B------:R-:W-:Y:S01]  /*26b0*/  @!P1 FMUL R46, R46, 0.5 ;  /* 0x3f0000002e2e9820 */ /* 0x000fe20000400000 */
[----:B------:R-:W1:Y:S01]  /*26c0*/  MUFU.EX2 R38, R38 ;  /* 0x0000002600267308 */ /* 0x000e620000000800 */
[----:B--2---:R-:W-:Y:S01]  /*26d0*/  @!P5 FMUL R163, R163, R163 ;  /* 0x000000a3a3a3d220 */ /* 0x004fe20000400000 */
[----:B------:R-:W-:Y:S01]  /*26e0*/  FSETP.GEU.AND P5, PT, R51, -126, PT ;  /* 0xc2fc00003300780b */ /* 0x000fe20003fae000 */
[----:B------:R-:W-:Y:S02]  /*26f0*/  ULDC UR4, c[0x0][0x604] ;  /* 0x0001810000047ab9 */ /* 0x000fe40000000800 */
[--C-:B------:R-:W-:Y:S01]  /*2700*/  FFMA R29, R29, UR4, -R3.reuse ;  /* 0x000000041d1d7c23 */ /* 0x100fe20008000803 */
[----:B------:R-:W-:Y:S01]  /*2710*/  ULDC UR4, c[0x0][0x604] ;  /* 0x0001810000047ab9 */ /* 0x000fe20000000800 */
[----:B------:R-:W-:Y:S01]  /*2720*/  @!P4 FMUL R47, R47, 0.5 ;  /* 0x3f0000002f2fc820 */ /* 0x000fe20000400000 */
[----:B------:R-:W2:Y:S01]  /*2730*/  MUFU.EX2 R157, R43 ;  /* 0x0000002b009d7308 */ /* 0x000ea20000000800 */
[----:B---3--:R-:W-:Y:S01]  /*2740*/  @!P3 FMUL R42, R42, R42 ;  /* 0x0000002a2a2ab220 */ /* 0x008fe20000400000 */
[----:B------:R-:W-:Y:S01]  /*2750*/  FSETP.GEU.AND P3, PT, R54, -126, PT ;  /* 0xc2fc00003600780b */ /* 0x000fe20003f6e000 */
[----:B------:R-:W-:Y:S01]  /*2760*/  FFMA R32, R32, UR4, -R3 ;  /* 0x0000000420207c23 */ /* 0x000fe20008000803 */
[----:B------:R-:W-:-:S02]  /*2770*/  ULDC UR4, c[0x0][0x604] ;  /* 0x0001810000047ab9 */ /* 0x000fc40000000800 */
[--C-:B------:R-:W-:Y:S01]  /*2780*/  FFMA R33, R33, UR4, -R3.reuse ;  /* 0x0000000421217c23 */ /* 0x100fe20008000803 */
[----:B------:R-:W-:Y:S01]  /*2790*/  @!P5 FMUL R51, R51, 0.5 ;  /* 0x3f0000003333d820 */ /* 0x000fe20000400000 */
[----:B------:R-:W3:Y:S01]  /*27a0*/  MUFU.EX2 R159, R47 ;  /* 0x0000002f009f7308 */ /* 0x000ee20000000800 */
[----:B-1----:R-:W-:Y:S01]  /*27b0*/  @!P6 FMUL R38, R38, R38 ;  /* 0x000000262626e220 */ /* 0x002fe20000400000 */
[----:B------:R-:W-:Y:S01]  /*27c0*/  FSETP.GEU.AND P6, PT, R50, -126, PT ;  /* 0xc2fc00003200780b */ /* 0x000fe20003fce000 */
[----:B------:R-:W-:Y:S02]  /*27d0*/  ULDC UR4, c[0x0][0x604] ;  /* 0x0001810000047ab9 */ /* 0x000fe40000000800 */
[--C-:B------:R-:W-:Y:S01]  /*27e0*/  FFMA R36, R36, UR4, -R3.reuse ;  /* 0x0000000424247c23 */ /* 0x100fe20008000803 */
[----:B------:R-:W-:Y:S01]  /*27f0*/  ULDC UR4, c[0x0][0x604] ;  /* 0x0001810000047ab9 */ /* 0x000fe20000000800 */
[----:B------:R-:W-:Y:S01]  /*2800*/  @!P3 FMUL R54, R54, 0.5 ;  /* 0x3f0000003636b820 */ /* 0x000fe20000400000 */
[----:B------:R-:W1:Y:S01]  /*2810*/  MUFU.EX2 R165, R51 ;  /* 0x0000003300a57308 */ /* 0x000e620000000800 */
[----:B--2---:R-:W-:Y:S01]  /*2820*/  @!P2 FMUL R157, R157, R157 ;  /* 0x0000009d9d9da220 */ /* 0x004fe20000400000 */
[----:B------:R-:W-:Y:S01]  /*2830*/  FSETP.GEU.AND P2, PT, R15, -126, PT ;  /* 0xc2fc00000f00780b */ /* 0x000fe20003f4e000 */
[----:B------:R-:W-:Y:S01]  /*2840*/  FFMA R37, R37, UR4, -R3 ;  /* 0x0000000425257c23 */ /* 0x000fe20008000803 */
[----:B------:R-:W-:-:S02]  /*2850*/  ULDC UR4, c[0x0][0x604] ;  /* 0x0001810000047ab9 */ /* 0x000fc40000000800 */
[--C-:B------:R-:W-:Y:S01]  /*2860*/  FFMA R40, R40, UR4, -R3.reuse ;  /* 0x0000000428287c23 */ /* 0x100fe20008000803 */
[----:B------:R-:W-:Y:S01]  /*2870*/  @!P6 FMUL R50, R50, 0.5 ;  /* 0x3f0000003232e820 */ /* 0x000fe20000400000 */
[----:B------:R-:W2:Y:S01]  /*2880*/  MUFU.EX2 R46, R46 ;  /* 0x0000002e002e7308 */ /* 0x000ea20000000800 */
[----:B---3--:R-:W-:Y:S01]  /*2890*/  @!P4 FMUL R159, R159, R159 ;  /* 0x0000009f9f9fc220 */ /* 0x008fe20000400000 */
[----:B------:R-:W-:Y:S01]  /*28a0*/  FSETP.GEU.AND P4, PT, R25, -126, PT ;  /* 0xc2fc00001900780b */ /* 0x000fe20003f8e000 */
[----:B------:R-:W-:Y:S02]  /*28b0*/  ULDC UR4, c[0x0][0x604] ;  /* 0x0001810000047ab9 */ /* 0x000fe40000000800 */
[--C-:B------:R-:W-:Y:S01]  /*28c0*/  FFMA R41, R41, UR4, -R3.reuse ;  /* 0x0000000429297c23 */ /* 0x100fe20008000803 */
[----:B------:R-:W-:Y:S01]  /*28d0*/  ULDC UR4, c[0x0][0x604] ;  /* 0x0001810000047ab9 */ /* 0x000fe20000000800 */
[----:B------:R-:W-:Y:S01]  /*28e0*/  @!P2 FMUL R15, R15, 0.5 ;  /* 0x3f0000000f0fa820 */ /* 0x000fe20000400000 */
[----:B------:R-:W3:Y:S01]  /*28f0*/  MUFU.EX2 R167, R54 ;  /* 0x0000003600a77308 */ /* 0x000ee20000000800 */
[----:B-1----:R-:W-:Y:S01]  /*2900*/  @!P5 FMUL R165, R165, R165 ;  /* 0x000000a5a5a5d220 */ /* 0x002fe20000400000 */
[----:B------:R-:W-:Y:S01]  /*2910*/  FSETP.GEU.AND P5, PT, R29, -126, PT ;  /* 0xc2fc00001d00780b */ /* 0x000fe20003fae000 */
[----:B------:R-:W-:Y:S01]  /*2920*/  FFMA R49, R49, UR4, -R3 ;  /* 0x0000000431317c23 */ /* 0x000fe20008000803 */
[----:B------:R-:W-:Y:S01]  /*2930*/  ULDC UR4, c[0x0][0x604] ;  /* 0x0001810000047ab9 */ /* 0x000fe20000000800 */
[----:B------:R-:W-:Y:S01]  /*2940*/  FADD R35, R26, R165 ;  /* 0x000000a51a237221 */ /* 0x000fe20000000000 */
[----:B------:R-:W-:Y:S01]  /*2950*/  FFMA R44, R44, UR4, -R3 ;  /* 0x000000042c2c7c23 */ /* 0x000fe20008000803 */
[----:B------:R-:W-:Y:S01]  /*2960*/  @!P4 FMUL R25, R25, 0.5 ;  /* 0x3f0000001919c820 */ /* 0x000fe20000400000 */
[----:B------:R1:W4:Y:S01]  /*2970*/  MUFU.EX2 R18, R15 ;  /* 0x0000000f00127308 */ /* 0x0003220000000800 */
[----:B--2---:R-:W-:Y:S01]  /*2980*/  @!P1 FMUL R46, R46, R46 ;  /* 0x0000002e2e2e9220 */ /* 0x004fe20000400000 */
[----:B------:R-:W-:Y:S01]  /*2990*/  FSETP.GEU.AND P1, PT, R24, -126, PT ;  /* 0xc2fc00001800780b */ /* 0x000fe20003f2e000 */
[----:B------:R-:W-:-:S02]  /*29a0*/  ULDC UR4, c[0x0][0x604] ;  /* 0x0001810000047ab9 */ /* 0x000fc40000000800 */
[--C-:B------:R-:W-:Y:S01]  /*29b0*/  FFMA R45, R45, UR4, -R3.reuse ;  /* 0x000000042d2d7c23 */ /* 0x100fe20008000803 */
[----:B------:R-:W-:Y:S01]  /*29c0*/  ULDC UR4, c[0x0][0x604] ;  /* 0x0001810000047ab9 */ /* 0x000fe20000000800 */
[----:B------:R-:W-:Y:S01]  /*29d0*/  @!P5 FMUL R29, R29, 0.5 ;  /* 0x3f0000001d1dd820 */ /* 0x000fe20000400000 */
[----:B------:R-:W2:Y:S01]  /*29e0*/  MUFU.EX2 R25, R25 ;  /* 0x0000001900197308 */ /* 0x000ea20000000800 */
[----:B---3--:R-:W-:Y:S01]  /*29f0*/  @!P3 FMUL R167, R167, R167 ;  /* 0x000000a7a7a7b220 */ /* 0x008fe20000400000 */
[----:B------:R-:W-:Y:S01]  /*2a00*/  FSETP.GEU.AND P3, PT, R32, -126, PT ;  /* 0xc2fc00002000780b */ /* 0x000fe20003f6e000 */
[--C-:B------:R-:W-:Y:S01]  /*2a10*/  FFMA R48, R48, UR4, -R3.reuse ;  /* 0x0000000430307c23 */ /* 0x100fe20008000803 */
[----:B------:R-:W-:Y:S01]  /*2a20*/  ULDC UR4, c[0x0][0x604] ;  /* 0x0001810000047ab9 */ /* 0x000fe20000000800 */
[----:B-1----:R-:W-:Y:S01]  /*2a30*/  FADD R15, R153, R42 ;  /* 0x0000002a990f7221 */ /* 0x002fe20000000000 */
[----:B------:R-:W-:Y:S01]  /*2a40*/  FFMA R3, R53, UR4, -R3 ;  /* 0x0000000435037c23 */ /* 0x000fe20008000803 */
[----:B------:R-:W-:Y:S01]  /*2a50*/  @!P1 FMUL R24, R24, 0.5 ;  /* 0x3f00000018189820 */ /* 0x000fe20000400000 */
[----:B------:R-:W1:Y:S01]  /*2a60*/  MUFU.EX2 R50, R50 ;  /* 0x0000003200327308 */ /* 0x000e620000000800 */
[----:B----4-:R-:W-:Y:S01]  /*2a70*/  @!P2 FMUL R18, R18, R18 ;  /* 0x000000121212a220 */ /* 0x010fe20000400000 */
[----:B------:R-:W-:Y:S01]  /*2a80*/  FSETP.GEU.AND P2, PT, R33, -126, PT ;  /* 0xc2fc00002100780b */ /* 0x000fe20003f4e000 */
[----:B------:R-:W-:Y:S01]  /*2a90*/  FADD R30, R155, R46 ;  /* 0x0000002e9b1e7221 */ /* 0x000fe20000000000 */
[----:B------:R-:W-:Y:S01]  /*2aa0*/  FADD R39, R38, R167 ;  /* 0x000000a726277221 */ /* 0x000fe20000000000 */
[----:B------:R-:W-:-:S02]  /*2ab0*/  F2FP.BF16.F32.PACK_AB R153, R20, R153 ;  /* 0x000000991499723e */ /* 0x000fc400000010ff */
[----:B------:R-:W-:Y:S01]  /*2ac0*/  @!P3 FMUL R32, R32, 0.5 ;  /* 0x3f0000002020b820 */ /* 0x000fe20000400000 */
[----:B------:R3:W4:Y:S01]  /*2ad0*/  MUFU.EX2 R152, R24 ;  /* 0x0000001800987308 */ /* 0x0007220000000800 */
[----:B--2---:R-:W-:Y:S01]  /*2ae0*/  @!P4 FMUL R25, R25, R25 ;  /* 0x000000191919c220 */ /* 0x004fe20000400000 */
[----:B------:R-:W-:Y:S01]  /*2af0*/  FSETP.GEU.AND P4, PT, R37, -126, PT ;  /* 0xc2fc00002500780b */ /* 0x000fe20003f8e000 */
[----:B------:R-:W-:Y:S01]  /*2b00*/  FADD R39, R30, R39 ;  /* 0x000000271e277221 */ /* 0x000fe20000000000 */
[----:B------:R-:W-:-:S03]  /*2b10*/  F2FP.BF16.F32.PACK_AB R155, R22, R155 ;  /* 0x0000009b169b723e */ /* 0x000fc600000010ff */
[----:B------:R-:W-:Y:S01]  /*2b20*/  @!P2 FMUL R33, R33, 0.5 ;  /* 0x3f0000002121a820 */ /* 0x000fe20000400000 */
[----:B------:R-:W2:Y:S01]  /*2b30*/  MUFU.EX2 R29, R29 ;  /* 0x0000001d001d7308 */ /* 0x000ea20000000800 */
[----:B-1----:R-:W-:Y:S01]  /*2b40*/  @!P6 FMUL R50, R50, R50 ;  /* 0x000000323232e220 */ /* 0x002fe20000400000 */
[----:B------:R-:W-:-:S03]  /*2b50*/  FSETP.GEU.AND P6, PT, R28, -126, PT ;  /* 0xc2fc00001c00780b */ /* 0x000fc60003fce000 */
[----:B---3--:R-:W-:Y:S01]  /*2b60*/  FADD R24, R161, R50 ;  /* 0x00000032a1187221 */ /* 0x008fe20000000000 */
[----:B------:R-:W-:Y:S01]  /*2b70*/  F2FP.BF16.F32.PACK_AB R161, R26, R161 ;  /* 0x000000a11aa1723e */ /* 0x000fe200000010ff */
[----:B------:R-:W-:Y:S01]  /*2b80*/  @!P4 FMUL R37, R37, 0.5 ;  /* 0x3f0000002525c820 */ /* 0x000fe20000400000 */
[----:B------:R1:W3:Y:S01]  /*2b90*/  MUFU.EX2 R160, R32 ;  /* 0x0000002000a07308 */ /* 0x0002e20000000800 */
[----:B----4-:R-:W-:Y:S01]  /*2ba0*/  @!P1 FMUL R152, R152, R152 ;  /* 0x0000009898989220 */ /* 0x010fe20000400000 */
[----:B------:R-:W-:Y:S01]  /*2bb0*/  FSETP.GEU.AND P1, PT, R36, -126, PT ;  /* 0xc2fc00002400780b */ /* 0x000fe20003f2e000 */
[----:B------:R-:W-:Y:S01]  /*2bc0*/  FADD R34, R15, R24 ;  /* 0x000000180f227221 */ /* 0x000fe20000000000 */
[----:B------:R-:W-:-:S03]  /*2bd0*/  F2FP.BF16.F32.PACK_AB R165, R165, R50 ;  /* 0x00000032a5a5723e */ /* 0x000fc600000010ff */
[----:B------:R-:W-:Y:S01]  /*2be0*/  @!P6 FMUL R28, R28, 0.5 ;  /* 0x3f0000001c1ce820 */ /* 0x000fe20000400000 */
[----:B------:R-:W4:Y:S01]  /*2bf0*/  MUFU.EX2 R33, R33 ;  /* 0x0000002100217308 */ /* 0x000f220000000800 */
[----:B--2---:R-:W-:Y:S01]  /*2c00*/  @!P5 FMUL R29, R29, R29 ;  /* 0x0000001d1d1dd220 */ /* 0x004fe20000400000 */
[----:B------:R-:W-:Y:S01]  /*2c10*/  FSETP.GEU.AND P5, PT, R41, -126, PT ;  /* 0xc2fc00002900780b */ /* 0x000fe20003fae000 */
[----:B-1----:R-:W-:Y:S01]  /*2c20*/  FADD R32, R22, R159 ;  /* 0x0000009f16207221 */ /* 0x002fe20000000000 */
[----:B------:R-:W-:Y:S01]  /*2c30*/  FADD R34, R34, R39 ;  /* 0x0000002722227221 */ /* 0x000fe20000000000 */
[----:B------:R-:W-:Y:S02]  /*2c40*/  F2FP.BF16.F32.PACK_AB R159, R159, R46 ;  /* 0x0000002e9f9f723e */ /* 0x000fe400000010ff */
[----:B------:R-:W-:Y:S01]  /*2c50*/  @!P1 FMUL R36, R36, 0.5 ;  /* 0x3f00000024249820 */ /* 0x000fe20000400000 */
[----:B------:R1:W2:Y:S01]  /*2c60*/  MUFU.EX2 R154, R28 ;  /* 0x0000001c009a7308 */ /* 0x0002a20000000800 */
[----:B---3--:R-:W-:Y:S01]  /*2c70*/  @!P3 FMUL R160, R160, R160 ;  /* 0x000000a0a0a0b220 */ /* 0x008fe20000400000 */
[----:B------:R-:W-:-:S05]  /*2c80*/  FSETP.GEU.AND P3, PT, R49, -126, PT ;  /* 0xc2fc00003100780b */ /* 0x000fca0003f6e000 */
[----:B------:R-:W-:Y:S01]  /*2c90*/  @!P5 FMUL R41, R41, 0.5 ;  /* 0x3f0000002929d820 */ /* 0x000fe20000400000 */
[----:B------:R3:W5:Y:S01]  /*2ca0*/  MUFU.EX2 R162, R36 ;  /* 0x0000002400a27308 */ /* 0x0007620000000800 */
[----:B----4-:R-:W-:Y:S01]  /*2cb0*/  @!P2 FMUL R33, R33, R33 ;  /* 0x000000212121a220 */ /* 0x010fe20000400000 */
[----:B------:R-:W-:Y:S01]  /*2cc0*/  FSETP.GEU.AND P2, PT, R44, -126, PT ;  /* 0xc2fc00002c00780b */ /* 0x000fe20003f4e000 */
[----:B-1----:R-:W-:Y:S01]  /*2cd0*/  FADD R28, R20, R157 ;  /* 0x0000009d141c7221 */ /* 0x002fe20000000000 */
[----:B------:R-:W-:-:S03]  /*2ce0*/  F2FP.BF16.F32.PACK_AB R157, R157, R42 ;  /* 0x0000002a9d9d723e */ /* 0x000fc600000010ff */
[----:B------:R-:W-:Y:S01]  /*2cf0*/  @!P3 FMUL R49, R49, 0.5 ;  /* 0x3f0000003131b820 */ /* 0x000fe20000400000 */
[----:B------:R-:W1:Y:S01]  /*2d00*/  MUFU.EX2 R37, R37 ;  /* 0x0000002500257308 */ /* 0x000e620000000800 */
[----:B--2---:R-:W-:Y:S01]  /*2d10*/  @!P6 FMUL R154, R154, R154 ;  /* 0x0000009a9a9ae220 */ /* 0x004fe20000400000 */
[----:B------:R-:W-:Y:S01]  /*2d20*/  FSETP.GEU.AND P6, PT, R40, -126, PT ;  /* 0xc2fc00002800780b */ /* 0x000fe20003fce000 */
[----:B---3--:R-:W-:-:S04]  /*2d30*/  FADD R36, R28, R35 ;  /* 0x000000231c247221 */ /* 0x008fc80000000000 */
[----:B------:R-:W-:Y:S01]  /*2d40*/  @!P2 FMUL R44, R44, 0.5 ;  /* 0x3f0000002c2ca820 */ /* 0x000fe20000400000 */
[----:B------:R2:W3:Y:S01]  /*2d50*/  MUFU.EX2 R156, R41 ;  /* 0x00000029009c7308 */ /* 0x0004e20000000800 */
[----:B-----5:R-:W-:Y:S01]  /*2d60*/  @!P1 FMUL R162, R162, R162 ;  /* 0x000000a2a2a29220 */ /* 0x020fe20000400000 */
[----:B------:R-:W-:-:S05]  /*2d70*/  FSETP.GEU.AND P1, PT, R45, -126, PT ;  /* 0xc2fc00002d00780b */ /* 0x000fca0003f2e000 */
[----:B------:R-:W-:Y:S01]  /*2d80*/  @!P6 FMUL R40, R40, 0.5 ;  /* 0x3f0000002828e820 */ /* 0x000fe20000400000 */
[----:B------:R-:W4:Y:S01]  /*2d90*/  MUFU.EX2 R164, R49 ;  /* 0x0000003100a47308 */ /* 0x000f220000000800 */
[----:B-1----:R-:W-:Y:S01]  /*2da0*/  @!P4 FMUL R37, R37, R37 ;  /* 0x000000252525c220 */ /* 0x002fe20000400000 */
[----:B------:R-:W-:Y:S01]  /*2db0*/  FSETP.GEU.AND P4, PT, R48, -126, PT ;  /* 0xc2fc00003000780b */ /* 0x000fe20003f8e000 */
[C---:B--2---:R-:W-:Y:S01]  /*2dc0*/  FADD R41, R163.reuse, R18 ;  /* 0x00000012a3297221 */ /* 0x044fe20000000000 */
[----:B------:R-:W-:-:S03]  /*2dd0*/  F2FP.BF16.F32.PACK_AB R163, R163, R38 ;  /* 0x00000026a3a3723e */ /* 0x000fc600000010ff */
[----:B------:R-:W-:Y:S01]  /*2de0*/  @!P1 FMUL R45, R45, 0.5 ;  /* 0x3f0000002d2d9820 */ /* 0x000fe20000400000 */
[----:B------:R-:W1:Y:S01]  /*2df0*/  MUFU.EX2 R21, R40 ;  /* 0x0000002800157308 */ /* 0x000e620000000800 */
[----:B---3--:R-:W-:Y:S01]  /*2e00*/  @!P5 FMUL R156, R156, R156 ;  /* 0x0000009c9c9cd220 */ /* 0x008fe20000400000 */
[----:B------:R-:W-:Y:S01]  /*2e10*/  FSETP.GEU.AND P5, PT, R52, -126, PT ;  /* 0xc2fc00003400780b */ /* 0x000fe20003fae000 */
[----:B------:R-:W-:Y:S02]  /*2e20*/  FADD R41, R32, R41 ;  /* 0x0000002920297221 */ /* 0x000fe40000000000 */
[----:B------:R-:W-:Y:S02]  /*2e30*/  FADD R15, R25, R156 ;  /* 0x0000009c190f7221 */ /* 0x000fe40000000000 */
[----:B------:R-:W-:Y:S01]  /*2e40*/  @!P4 FMUL R48, R48, 0.5 ;  /* 0x3f0000003030c820 */ /* 0x000fe20000400000 */
[----:B------:R-:W2:Y:S01]  /*2e50*/  MUFU.EX2 R23, R44 ;  /* 0x0000002c00177308 */ /* 0x000ea20000000800 */
[----:B----4-:R-:W-:Y:S01]  /*2e60*/  @!P3 FMUL R164, R164, R164 ;  /* 0x000000a4a4a4b220 */ /* 0x010fe20000400000 */
[----:B------:R-:W-:Y:S01]  /*2e70*/  FSETP.GEU.AND P3, PT, R3, -126, PT ;  /* 0xc2fc00000300780b */ /* 0x000fe20003f6e000 */
[----:B------:R-:W-:-:S02]  /*2e80*/  FADD R41, R36, R41 ;  /* 0x0000002924297221 */ /* 0x000fc40000000000 */
[----:B------:R-:W-:Y:S02]  /*2e90*/  FADD R24, R33, R164 ;  /* 0x000000a421187221 */ /* 0x000fe40000000000 */
[----:B------:R-:W-:Y:S01]  /*2ea0*/  @!P5 FMUL R52, R52, 0.5 ;  /* 0x3f0000003434d820 */ /* 0x000fe20000400000 */
[----:B------:R-:W3:Y:S01]  /*2eb0*/  MUFU.EX2 R158, R45 ;  /* 0x0000002d009e7308 */ /* 0x000ee20000000800 */
[----:B-1----:R-:W-:Y:S01]  /*2ec0*/  @!P6 FMUL R21, R21, R21 ;  /* 0x000000151515e220 */ /* 0x002fe20000400000 */
[----:B------:R-:W-:-:S04]  /*2ed0*/  FADD R32, R15, R24 ;  /* 0x000000180f207221 */ /* 0x000fc80000000000 */
[----:B------:R-:W-:Y:S01]  /*2ee0*/  F2FP.BF16.F32.PACK_AB R156, R156, R21 ;  /* 0x000000159c9c723e */ /* 0x000fe200000010ff */
[----:B------:R-:W-:Y:S01]  /*2ef0*/  @!P3 FMUL R3, R3, 0.5 ;  /* 0x3f0000000303b820 */ /* 0x000fe20000400000 */
[----:B------:R-:W1:Y:S01]  /*2f00*/  MUFU.EX2 R27, R48 ;  /* 0x00000030001b7308 */ /* 0x000e620000000800 */
[----:B--2---:R-:W-:-:S04]  /*2f10*/  @!P2 FMUL R23, R23, R23 ;  /* 0x000000171717a220 */ /* 0x004fc80000400000 */
[----:B------:R-:W-:Y:S01]  /*2f20*/  FADD R15, R154, R23 ;  /* 0x000000179a0f7221 */ /* 0x000fe20000000000 */
[----:B------:R-:W-:Y:S02]  /*2f30*/  F2FP.BF16.F32.PACK_AB R154, R29, R154 ;  /* 0x0000009a1d9a723e */ /* 0x000fe400000010ff */
[----:B------:R-:W2:Y:S01]  /*2f40*/  MUFU.EX2 R31, R52 ;  /* 0x00000034001f7308 */ /* 0x000ea20000000800 */
[----:B---3--:R-:W-:-:S04]  /*2f50*/  @!P1 FMUL R158, R158, R158 ;  /* 0x0000009e9e9e9220 */ /* 0x008fc80000400000 */
[----:B------:R-:W-:Y:S01]  /*2f60*/  FADD R24, R29, R158 ;  /* 0x0000009e1d187221 */ /* 0x000fe20000000000 */
[----:B------:R-:W-:Y:S02]  /*2f70*/  F2FP.BF16.F32.PACK_AB R158, R158, R23 ;  /* 0x000000179e9e723e */ /* 0x000fe400000010ff */
[----:B------:R3:W4:Y:S01]  /*2f80*/  MUFU.EX2 R166, R3 ;  /* 0x0000000300a67308 */ /* 0x0007220000000800 */
[----:B-1----:R-:W-:-:S04]  /*2f90*/  @!P4 FMUL R27, R27, R27 ;  /* 0x0000001b1b1bc220 */ /* 0x002fc80000400000 */
[----:B------:R-:W-:Y:S01]  /*2fa0*/  FADD R28, R160, R27 ;  /* 0x0000001ba01c7221 */ /* 0x000fe20000000000 */
[----:B------:R-:W-:Y:S02]  /*2fb0*/  F2FP.BF16.F32.PACK_AB R160, R33, R160 ;  /* 0x000000a021a0723e */ /* 0x000fe400000010ff */
[----:B------:R-:W-:Y:S01]  /*2fc0*/  F2FP.BF16.F32.PACK_AB R164, R164, R27 ;  /* 0x0000001ba4a4723e */ /* 0x000fe200000010ff */
[----:B--2---:R-:W-:Y:S01]  /*2fd0*/  @!P5 FMUL R31, R31, R31 ;  /* 0x0000001f1f1fd220 */ /* 0x004fe20000400000 */
[----:B---3--:R-:W-:Y:S01]  /*2fe0*/  FADD R3, R152, R21 ;  /* 0x0000001598037221 */ /* 0x008fe20000000000 */
[----:B------:R-:W-:Y:S02]  /*2ff0*/  F2FP.BF16.F32.PACK_AB R152, R25, R152 ;  /* 0x000000981998723e */ /* 0x000fe400000010ff */
[----:B------:R-:W-:Y:S01]  /*3000*/  FADD R30, R162, R31 ;  /* 0x0000001fa21e7221 */ /* 0x000fe20000000000 */
[----:B------:R-:W-:Y:S01]  /*3010*/  FADD R3, R3, R28 ;  /* 0x0000001c03037221 */ /* 0x000fe20000000000 */
[----:B------:R-:W-:Y:S01]  /*3020*/  F2FP.BF16.F32.PACK_AB R162, R37, R162 ;  /* 0x000000a225a2723e */ /* 0x000fe200000010ff */
[----:B----4-:R-:W-:Y:S01]  /*3030*/  @!P3 FMUL R166, R166, R166 ;  /* 0x000000a6a6a6b220 */ /* 0x010fe20000400000 */
[----:B------:R-:W-:Y:S01]  /*3040*/  FADD R30, R15, R30 ;  /* 0x0000001e0f1e7221 */ /* 0x000fe20000000000 */
[----:B------:R-:W-:-:S02]  /*3050*/  MOV R15, UR10 ;  /* 0x0000000a000f7c02 */ /* 0x000fc40008000f00 */
[----:B------:R-:W-:Y:S01]  /*3060*/  FADD R35, R37, R166 ;  /* 0x000000a625237221 */ /* 0x000fe20000000000 */
[----:B------:R-:W-:Y:S01]  /*3070*/  FADD R30, R3, R30 ;  /* 0x0000001e031e7221 */ /* 0x000fe20000000000 */
[----:B------:R1:W-:Y:S01]  /*3080*/  SYNCS.ARRIVE.TRANS64.A1T0 RZ, [R15+UR18], RZ ;  /* 0x000000ff0fff79a7 */ /* 0x0003e20008100012 */
[----:B------:R-:W-:Y:S01]  /*3090*/  FADD R3, R34, R41 ;  /* 0x0000002922037221 */ /* 0x000fe20000000000 */
[----:B------:R-:W-:Y:S01]  /*30a0*/  FADD R35, R24, R35 ;  /* 0x0000002318237221 */ /* 0x000fe20000000000 */
[----:B------:R-:W-:-:S03]  /*30b0*/  F2FP.BF16.F32.PACK_AB R166, R166, R31 ;  /* 0x0000001fa6a6723e */ /* 0x000fc600000010ff */
[----:B------:R-:W-:-:S04]  /*30c0*/  FADD R35, R32, R35 ;  /* 0x0000002320237221 */ /* 0x000fc80000000000 */
[----:B-1----:R-:W-:Y:S01]  /*30d0*/  FADD R15, R30, R35 ;  /* 0x000000231e0f7221 */ /* 0x002fe20000000000 */
[----:B------:R-:W-:Y:S06]  /*30e0*/  @!P0 BRA `(.L_x_19) ;  /* 0x0000000000048947 */ /* 0x000fec0003800000 */
[----:B------:R-:W-:Y:S01]  /*30f0*/  BPT.TRAP 0x1 ;  /* 0x000000040000795c */ /* 0x000fe20000300000 */
.L_x_19:
[----:B------:R-:W1:Y:S01]  /*3100*/  SYNCS.PHASECHK.TRANS64.TRYWAIT P1, [UR61+0x38008], R19 ;  /* 0x03800813ff0075a7 */ /* 0x000e62000802017d */
[----:B------:R-:W-:-:S06]  /*3110*/  ULOP3.LUT UR4, UR15, 0x2000000, URZ, 0xfc, !UPT ;  /* 0x020000000f047892 */ /* 0x000fcc000f8efc3f */
[----:B------:R-:W-:Y:S01]  /*3120*/  MOV R22, UR4 ;  /* 0x0000000400167c02 */ /* 0x000fe20008000f00 */
[----:B-1----:R-:W-:Y:S06]  /*3130*/  @!P1 BRA `(.L_x_20) ;  /* 0x00000094006c9947 */ /* 0x002fec0003800000 */
.L_x_116:
[----:B------:R-:W-:Y:S01]  /*3140*/  R2UR UR5, R22 ;  /* 0x00000000160572ca */ /* 0x000fe200000e0000 */
[----:B------:R-:W-:Y:S01]  /*3150*/  WARPGROUP.ARRIVE ;  /* 0x00000000000079c5 */ /* 0x000fe20000000000 */
[----:B------:R-:W-:Y:S01]  /*3160*/  UMOV UR11, 0x40000040 ;  /* 0x40000040000b7882 */ /* 0x000fe20000000000 */
[----:B------:R-:W-:-:S10]  /*3170*/  F2FP.BF16.F32.PACK_AB R167, R18, R167 ;  /* 0x000000a712a7723e */ /* 0x000fd400000010ff */
[----:B------:R-:W-:-:S07]  /*3180*/  UIADD3 UR4, UR5, 0x800, URZ ;  /* 0x0000080005047890 */ /* 0x000fce000fffe03f */
[----:B------:R-:W-:Y:S01]  /*3190*/  UMOV UR10, UR4 ;  /* 0x00000004000a7c82 */ /* 0x000fe20008000000 */
[----:B------:R-:W-:Y:S01]  /*31a0*/  UIADD3 UR4, UR5, 0x880, URZ ;  /* 0x0000088005047890 */ /* 0x000fe2000fffe03f */
[----:B------:R-:W-:Y:S01]  /*31b0*/  HGMMA.64x256x16.F32.BF16 R24, R152, gdesc[UR8].tnspB, RZ, !UPT, gsb0 ;  /* 0x43e0000898187df0 */ /* 0x000fe2000c0018ff */
[----:B------:R-:W-:-:S05]  /*31c0*/  UMOV UR11, 0x40000040 ;  /* 0x40000040000b7882 */ /* 0x000fca0000000000 */
[----:B------:R-:W-:Y:S01]  /*31d0*/  UMOV UR10, UR4 ;  /* 0x00000004000a7c82 */ /* 0x000fe20008000000 */
[----:B------:R-:W-:Y:S01]  /*31e0*/  UIADD3 UR4, UR5, 0x900, URZ ;  /* 0x0000090005047890 */ /* 0x000fe2000fffe03f */
[----:B------:R-:W-:Y:S02]  /*31f0*/  WARPGROUP.DEPBAR.LE gsb0, 0x0 ;  /* 0x00008000000079c5 */ /* 0x000fe40000010000 */
[----:B------:R-:W-:-:S15]  /*3200*/  WARPGROUP.ARRIVE ;  /* 0x00000000000079c5 */ /* 0x000fde0000000000 */
[----:B------:R-:W-:-:S03]  /*3210*/  NOP ;  /* 0x0000000000007918 */ /* 0x000fc60000000000 */
[----:B------:R-:W-:Y:S01]  /*3220*/  HGMMA.64x256x16.F32.BF16 R24, R160, gdesc[UR8].tnspB, R24, gsb0 ;  /* 0x43e00008a0187df0 */ /* 0x000fe20008001818 */
[----:B------:R-:W-:Y:S01]  /*3230*/  UMOV UR10, UR4 ;  /* 0x00000004000a7c82 */ /* 0x000fe20008000000 */
[----:B------:R-:W-:Y:S01]  /*3240*/  UMOV UR11, 0x40000040 ;  /* 0x40000040000b7882 */ /* 0x000fe20000000000 */
[----:B------:R-:W-:Y:S01]  /*3250*/  UIADD3 UR4, UR5, 0x980, URZ ;  /* 0x0000098005047890 */ /* 0x000fe2000fffe03f */
[----:B------:R-:W-:Y:S02]  /*3260*/  WARPGROUP.DEPBAR.LE gsb0, 0x0 ;  /* 0x00008000000079c5 */ /* 0x000fe40000010000 */
[----:B------:R-:W-:-:S15]  /*3270*/  WARPGROUP.ARRIVE ;  /* 0x00000000000079c5 */ /* 0x000fde0000000000 */
[----:B------:R-:W-:-:S07]  /*3280*/  NOP ;  /* 0x0000000000007918 */ /* 0x000fce0000000000 */
[----:B------:R-:W-:Y:S01]  /*3290*/  HGMMA.64x256x16.F32.BF16 R24, R156, gdesc[UR8].tnspB, R24, gsb0 ;  /* 0x43e000089c187df0 */ /* 0x000fe20008001818 */
[----:B------:R-:W-:Y:S01]  /*32a0*/  UMOV UR10, UR4 ;  /* 0x00000004000a7c82 */ /* 0x000fe20008000000 */
[----:B------:R-:W-:Y:S01]  /*32b0*/  UMOV UR11, 0x40000040 ;  /* 0x40000040000b7882 */ /* 0x000fe20000000000 */
[----:B------:R-:W-:Y:S02]  /*32c0*/  WARPGROUP.DEPBAR.LE gsb0, 0x0 ;  /* 0x00008000000079c5 */ /* 0x000fe40000010000 */
[----:B------:R-:W-:-:S15]  /*32d0*/  WARPGROUP.ARRIVE ;  /* 0x00000000000079c5 */ /* 0x000fde0000000000 */
[----:B------:R-:W-:-:S08]  /*32e0*/  NOP ;  /* 0x0000000000007918 */ /* 0x000fd00000000000 */
[----:B------:R-:W-:Y:S03]  /*32f0*/  HGMMA.64x256x16.F32.BF16 R24, R164, gdesc[UR8].tnspB, R24, gsb0 ;  /* 0x43e00008a4187df0 */ /* 0x000fe60008001818 */
[----:B------:R-:W-:Y:S02]  /*3300*/  WARPGROUP.DEPBAR.LE gsb0, 0x0 ;  /* 0x00008000000079c5 */ /* 0x000fe40000010000 */
[----:B------:R-:W-:Y:S05]  /*3310*/  @!P0 BRA `(.L_x_21) ;  /* 0x0000000000048947 */ /* 0x000fea0003800000 */
[----:B------:R-:W-:Y:S01]  /*3320*/  BPT.TRAP 0x1 ;  /* 0x000000040000795c */ /* 0x000fe20000300000 */
.L_x_21:
[----:B------:R-:W-:Y:S02]  /*3330*/  UISETP.GT.U32.AND UP0, UPT, UR14, 0x1, UPT ;  /* 0x000000010e00788c */ /* 0x000fe4000bf04070 */
[----:B------:R-:W-:Y:S01]  /*3340*/  UIADD3 UR4, UR61, 0x38028, URZ ;  /* 0x000380283d047890 */ /* 0x000fe2000fffe03f */
[----:B------:R-:W-:-:S03]  /*3350*/  UMOV UR60, URZ ;  /* 0x0000003f003c7c82 */ /* 0x000fc60008000000 */
[----:B------:R-:W-:Y:S01]  /*3360*/  PLOP3.LUT P1, PT, PT, PT, UP0, 0x80, 0x0 ;  /* 0x000000000000781c */ /* 0x000fe20003f2f008 */
[----:B------:R-:W-:-:S09]  /*3370*/  UPRMT UR4, URZ, 0x654, UR4 ;  /* 0x000006543f047896 */ /* 0x000fd20008000004 */
[----:B------:R-:W-:Y:S03]  /*3380*/  SYNCS.ARRIVE.TRANS64.RED.A1T0 RZ, [UR4], RZ ;  /* 0x000000ffffff79a7 */ /* 0x000fe60008100404 */
[----:B------:R-:W-:Y:S05]  /*3390*/  @P1 BRA `(.L_x_22) ;  /* 0x0000000000041947 */ /* 0x000fea0003800000 */
[----:B------:R-:W-:Y:S01]  /*33a0*/  BPT.TRAP 0x1 ;  /* 0x000000040000795c */ /* 0x000fe20000300000 */
.L_x_22:
[----:B------:R-:W-:Y:S01]  /*33b0*/  UIADD3 UR4, UR6, 0x3f, URZ ;  /* 0x0000003f06047890 */ /* 0x000fe2000fffe03f */
[----:B------:R-:W-:Y:S01]  /*33c0*/  IADD3 R16, R16, 0x40, RZ ;  /* 0x0000004010107810 */ /* 0x000fe20007ffe0ff */
[----:B------:R-:W-:Y:S02]  /*33d0*/  UISETP.GE.AND UP0, UPT, UR6, 0x81, UPT ;  /* 0x000000810600788c */ /* 0x000fe4000bf06270 */
[----:B------:R-:W-:Y:S01]  /*33e0*/  USHF.R.S32.HI UR5, URZ, 0x1f, UR4 ;  /* 0x0000001f3f057899 */ /* 0x000fe20008011404 */
[----:B------:R-:W-:-:S03]  /*33f0*/  UMOV UR7, 0x1 ;  /* 0x0000000100077882 */ /* 0x000fc60000000000 */
[----:B------:R-:W-:Y:S01]  /*3400*/  PLOP3.LUT P2, PT, PT, PT, UP0, 0x80, 0x0 ;  /* 0x000000000000781c */ /* 0x000fe20003f4f008 */
[----:B------:R-:W-:-:S04]  /*3410*/  ULEA.HI UR5, UR5, UR4, URZ, 0x6 ;  /* 0x0000000405057291 */ /* 0x000fc8000f8f303f */
[----:B------:R-:W-:-:S06]  /*3420*/  ULEA.HI.SX32 UR4, UR5, 0xffffffff, 0x1a ;  /* 0xffffffff05047891 */ /* 0x000fcc000f8fd23f */
[----:B------:R-:W-:Y:S01]  /*3430*/  MOV R184, UR4 ;  /* 0x0000000400b87c02 */ /* 0x000fe20008000f00 */
[----:B------:R-:W-:Y:S01]  /*3440*/  UMOV UR4, 0x2 ;  /* 0x0000000200047882 */ /* 0x000fe20000000000 */
[----:B------:R-:W-:Y:S05]  /*3450*/  @!P2 BRA `(.L_x_23) ;  /* 0x000000240030a947 */ /* 0x000fea0003800000 */
[----:B------:R-:W-:Y:S01]  /*3460*/  R2UR UR56, R184 ;  /* 0x00000000b83872ca */ /* 0x000fe200000e0000 */
[----:B------:R-:W-:Y:S01]  /*3470*/  UMOV UR60, URZ ;  /* 0x0000003f003c7c82 */ /* 0x000fe20008000000 */
[----:B-1----:R-:W-:Y:S01]  /*3480*/  MOV R19, R17 ;  /* 0x0000001100137202 */ /* 0x002fe20000000f00 */
[----:B------:R-:W-:Y:S01]  /*3490*/  UMOV UR4, 0x2 ;  /* 0x0000000200047882 */ /* 0x000fe20000000000 */
[----:B------:R-:W-:Y:S01]  /*34a0*/  MOV R21, R14 ;  /* 0x0000000e00157202 */ /* 0x000fe20000000f00 */
[----:B------:R-:W-:Y:S01]  /*34b0*/  UMOV UR7, 0x1 ;  /* 0x0000000100077882 */ /* 0x000fe20000000000 */
[----:B------:R-:W-:-:S09]  /*34c0*/  ULDC UR6, c[0x0][0x604] ;  /* 0x0001810000067ab9 */ /* 0x000fd20000000800 */
.L_x_34:
[----:B------:R-:W-:-:S13]  /*34d0*/  PLOP3.LUT P3, PT, PT, PT, UP1, 0x80, 0x0 ;  /* 0x000000000000781c */ /* 0x000fda0003f6f018 */
[----:B------:R-:W-:Y:S05]  /*34e0*/  @!P3 BRA `(.L_x_24) ;  /* 0x000000000004b947 */ /* 0x000fea0003800000 */
[----:B------:R-:W-:Y:S01]  /*34f0*/  BPT.TRAP 0x1 ;  /* 0x000000040000795c */ /* 0x000fe20000300000 */
.L_x_24:
[----:B------:R-:W-:Y:S01]  /*3500*/  ULEA UR5, UR4, UR61, 0x3 ;  /* 0x0000003d04057291 */ /* 0x000fe2000f8e183f */
[----:B------:R-:W-:-:S04]  /*3510*/  MOV R14, UR60 ;  /* 0x0000003c000e7c02 */ /* 0x000fc80008000f00 */
[----:B------:R-:W-:-:S04]  /*3520*/  SHF.L.U32 R14, R14, 0x1f, RZ ;  /* 0x0000001f0e0e7819 */ /* 0x000fc800000006ff */
[----:B------:R-:W1:Y:S02]  /*3530*/  SYNCS.PHASECHK.TRANS64.TRYWAIT P2, [UR5+0x38000], R14 ;  /* 0x0380000eff0075a7 */ /* 0x000e640008040145 */
[----:B-1----:R-:W-:Y:S05]  /*3540*/  @!P2 BRA `(.L_x_25) ;  /* 0x000000900080a947 */ /* 0x002fea0003800000 */
.L_x_117:
[----:B------:R-:W-:Y:S01]  /*3550*/  R2UR UR5, R0 ;  /* 0x00000000000572ca */ /* 0x000fe200000e0000 */
[----:B------:R-:W-:Y:S01]  /*3560*/  WARPGROUP.ARRIVE ;  /* 0x00000000000079c5 */ /* 0x000fe20000000000 */
[----:B-1----:R-:W-:Y:S01]  /*3570*/  MOV R14, UR49 ;  /* 0x00000031000e7c02 */ /* 0x002fe20008000f00 */
[----:B------:R-:W-:Y:S01]  /*3580*/  UMOV UR51, 0x40000040 ;  /* 0x4000004000337882 */ /* 0x000fe20000000000 */
[----:B------:R-:W-:Y:S01]  /*3590*/  MOV R17, UR48 ;  /* 0x0000003000117c02 */ /* 0x000fe20008000f00 */
[----:B------:R-:W-:Y:S01]  /*35a0*/  UMOV UR55, 0x40000040 ;  /* 0x4000004000377882 */ /* 0x000fe20000000000 */
[----:B------:R-:W-:Y:S01]  /*35b0*/  R2UR UR48, R4 ;  /* 0x00000000043072ca */ /* 0x000fe200000e0000 */
[----:B------:R-:W-:Y:S01]  /*35c0*/  UMOV UR59, 0x40000040 ;  /* 0x40000040003b7882 */ /* 0x000fe20000000000 */
[----:B------:R-:W-:Y:S01]  /*35d0*/  R2UR UR49, R5 ;  /* 0x00000000053172ca */ /* 0x000fe200000e0000 */
[----:B------:R-:W-:Y:S01]  /*35e0*/  UMOV UR11, 0x40000040 ;  /* 0x40000040000b7882 */ /* 0x000fe20000000000 */
[----:B------:R-:W-:Y:S01]  /*35f0*/  MOV R18, UR53 ;  /* 0x0000003500127c02 */ /* 0x000fe20008000f00 */
[----:B------:R-:W-:Y:S01]  /*3600*/  UMOV UR15, 0x40000040 ;  /* 0x40000040000f7882 */ /* 0x000fe20000000000 */
[----:B------:R-:W-:Y:S01]  /*3610*/  MOV R20, UR52 ;  /* 0x0000003400147c02 */ /* 0x000fe20008000f00 */
[----:B------:R-:W-:Y:S01]  /*3620*/  ULEA UR5, UR4, UR5, 0xb ;  /* 0x0000000504057291 */ /* 0x000fe2000f8e583f */
[----:B------:R-:W-:Y:S01]  /*3630*/  R2UR UR52, R6 ;  /* 0x00000000063472ca */ /* 0x000fe200000e0000 */
[----:B------:R-:W-:Y:S01]  /*3640*/  UMOV UR19, 0x40000040 ;  /* 0x4000004000137882 */ /* 0x000fe20000000000 */
[----:B------:R-:W-:Y:S01]  /*3650*/  R2UR UR53, R7 ;  /* 0x00000000073572ca */ /* 0x000fe200000e0000 */
[----:B------:R-:W-:Y:S01]  /*3660*/  UIADD3 UR10, UR5, 0x2, URZ ;  /* 0x00000002050a7890 */ /* 0x000fe2000fffe03f */
[----:B------:R-:W-:Y:S01]  /*3670*/  MOV R23, UR56 ;  /* 0x0000003800177c02 */ /* 0x000fe20008000f00 */
[----:B------:R-:W-:Y:S01]  /*3680*/  UIADD3 UR14, UR5, 0x200, URZ ;  /* 0x00000200050e7890 */ /* 0x000fe2000fffe03f */
[----:B------:R-:W-:Y:S01]  /*3690*/  R2UR UR56, R8 ;  /* 0x00000000083872ca */ /* 0x000fe200000e0000 */
[----:B------:R-:W-:Y:S01]  /*36a0*/  UMOV UR50, UR5 ;  /* 0x0000000500327c82 */ /* 0x000fe20008000000 */
[----:B------:R-:W-:Y:S01]  /*36b0*/  R2UR UR57, R9 ;  /* 0x00000000093972ca */ /* 0x000fe200000e0000 */
[----:B------:R-:W-:Y:S01]  /*36c0*/  HGMMA.64x64x16.F32.BF16 R152, gdesc[UR48], RZ, !UPT, gsb0 ;  /* 0x00e00000309879f0 */ /* 0x000fe2000c0018ff */
[----:B------:R-:W-:Y:S01]  /*36d0*/  UMOV UR54, UR10 ;  /* 0x0000000a00367c82 */ /* 0x000fe20008000000 */
[----:B------:R-:W-:Y:S01]  /*36e0*/  UIADD3 UR10, UR5, 0x4, URZ ;  /* 0x00000004050a7890 */ /* 0x000fe2000fffe03f */
[----:B------:R-:W-:Y:S01]  /*36f0*/  R2UR UR49, R14 ;  /* 0x000000000e3172ca */ /* 0x000fe200000e0000 */
[----:B------:R-:W-:Y:S01]  /*3700*/  UIADD3 UR18, UR5, 0x202, URZ ;  /* 0x0000020205127890 */ /* 0x000fe2000fffe03f */
[----:B------:R-:W-:Y:S01]  /*3710*/  R2UR UR48, R17 ;  /* 0x00000000113072ca */ /* 0x000fe200000e0000 */
[----:B------:R-:W-:Y:S01]  /*3720*/  UIADD3 UR22, UR5, 0x204, URZ ;  /* 0x0000020405167890 */ /* 0x000fe2000fffe03f */
[----:B------:R-:W-:-:S02]  /*3730*/  UMOV UR23, 0x40000040 ;  /* 0x4000004000177882 */ /* 0x000fc40000000000 */
[----:B------:R-:W-:Y:S01]  /*3740*/  UMOV UR58, UR10 ;  /* 0x0000000a003a7c82 */ /* 0x000fe20008000000 */
[----:B------:R-:W-:Y:S02]  /*3750*/  UIADD3 UR10, UR5, 0x6, URZ ;  /* 0x00000006050a7890 */ /* 0x000fe4000fffe03f */
        /* <DEDUP_REMOVED lines=14> */
[----:B------:R-:W-:-:S04]  /*3840*/  UIADD3 UR4, UR4, 0x1, URZ ;  /* 0x0000000104047890 */ /* 0x000fc8000fffe03f */
[----:B------:R-:W-:-:S04]  /*3850*/  UISETP.NE.AND UP0, UPT, UR4, 0x5, UPT ;  /* 0x000000050400788c */ /* 0x000fc8000bf05270 */
[----:B------:R-:W-:Y:S01]  /*3860*/  USEL UR4, UR4, URZ, UP0 ;  /* 0x0000003f04047287 */ /* 0x000fe20008000000 */
[----:B------:R-:W-:Y:S02]  /*3870*/  WARPGROUP.DEPBAR.LE gsb0, 0x0 ;  /* 0x00008000000079c5 */ /* 0x000fe40000010000 */
[----:B------:R-:W-:-:S06]  /*3880*/  WARPGROUP.ARRIVE ;  /* 0x00000000000079c5 */ /* 0x000fcc0000000000 */
[----:B------:R-:W-:Y:S01]  /*3890*/  HGMMA.64x64x16.F32.BF16 R152, gdesc[UR52], R152, gsb0 ;  /* 0x00e00000349879f0 */ /* 0x000fe20008001898 */
[----:B------:R-:W-:Y:S01]  /*38a0*/  R2UR UR53, R18 ;  /* 0x00000000123572ca */ /* 0x000fe200000e0000 */
[----:B------:R-:W-:Y:S01]  /*38b0*/  UIADD3 UR54, UR5, 0x604, URZ ;  /* 0x0000060405367890 */ /* 0x000fe2000fffe03f */
[----:B------:R-:W-:Y:S01]  /*38c0*/  R2UR UR52, R20 ;  /* 0x00000000143472ca */ /* 0x000fe200000e0000 */
[----:B------:R-:W-:Y:S01]  /*38d0*/  UMOV UR55, 0x40000040 ;  /* 0x4000004000377882 */ /* 0x000fe20000000000 */
[----:B------:R-:W-:Y:S01]  /*38e0*/  UIADD3 UR5, UR5, 0x606, URZ ;  /* 0x0000060605057890 */ /* 0x000fe2000fffe03f */
[----:B------:R-:W-:Y:S02]  /*38f0*/  WARPGROUP.DEPBAR.LE gsb0, 0x0 ;  /* 0x00008000000079c5 */ /* 0x000fe40000010000 */
[----:B------:R-:W-:-:S06]  /*3900*/  WARPGROUP.ARRIVE ;  /* 0x00000000000079c5 */ /* 0x000fcc0000000000 */
[----:B------:R-:W-:Y:S01]  /*3910*/  HGMMA.64x64x16.F32.BF16 R152, gdesc[UR56], R152, gsb0 ;  /* 0x00e00000389879f0 */ /* 0x000fe20008001898 */
[----:B------:R-:W-:Y:S01]  /*3920*/  R2UR UR56, R10 ;  /* 0x000000000a3872ca */ /* 0x000fe200000e0000 */
[----:B------:R-:W-:Y:S01]  /*3930*/  UMOV UR58, UR5 ;  /* 0x00000005003a7c82 */ /* 0x000fe20008000000 */
[----:B------:R-:W-:Y:S01]  /*3940*/  R2UR UR57, R11 ;  /* 0x000000000b3972ca */ /* 0x000fe200000e0000 */
[----:B------:R-:W-:Y:S01]  /*3950*/  UMOV UR59, 0x40000040 ;  /* 0x40000040003b7882 */ /* 0x000fe20000000000 */
[----:B------:R-:W-:-:S04]  /*3960*/  USEL UR5, URZ, 0x1, UP0 ;  /* 0x000000013f057887 */ /* 0x000fc80008000000 */
[----:B------:R-:W-:Y:S01]  /*3970*/  ULOP3.LUT UR60, UR60, UR5, URZ, 0x3c, !UPT ;  /* 0x000000053c3c7292 */ /* 0x000fe2000f8e3c3f */
[----:B------:R-:W-:Y:S02]  /*3980*/  WARPGROUP.DEPBAR.LE gsb0, 0x0 ;  /* 0x00008000000079c5 */ /* 0x000fe40000010000 */
[----:B------:R-:W-:-:S06]  /*3990*/  WARPGROUP.ARRIVE ;  /* 0x00000000000079c5 */ /* 0x000fcc0000000000 */
[----:B------:R-:W-:Y:S03]  /*39a0*/  HGMMA.64x64x16.F32.BF16 R152, gdesc[UR8], R152, gsb0 ;  /* 0x00e00000089879f0 */ /* 0x000fe60008001898 */
        /* <DEDUP_REMOVED lines=35> */
[----:B------:R-:W-:Y:S01]  /*3be0*/  HGMMA.64x64x16.F32.BF16 R152, gdesc[UR56], R152, gsb0 ;  /* 0x00e00000389879f0 */ /* 0x000fe20008001898 */
[----:B------:R-:W-:Y:S02]  /*3bf0*/  R2UR UR56, R23 ;  /* 0x00000000173872ca */ /* 0x000fe400000e0000 */
[----:B------:R-:W-:Y:S02]  /*3c00*/  WARPGROUP.DEPBAR.LE gsb0, 0x0 ;  /* 0x00008000000079c5 */ /* 0x000fe40000010000 */
[----:B------:R-:W-:Y:S11]  /*3c10*/  @!P3 BRA `(.L_x_26) ;  /* 0x000000000004b947 */ /* 0x000ff60003800000 */
[----:B------:R-:W-:Y:S01]  /*3c20*/  BPT.TRAP 0x1 ;  /* 0x000000040000795c */ /* 0x000fe20000300000 */
.L_x_26:
[----:B------:R-:W-:Y:S01]  /*3c30*/  FMNMX R14, R152, R19, !PT ;  /* 0x00000013980e7209 */ /* 0x000fe20007800000 */
[----:B------:R-:W-:Y:S01]  /*3c40*/  ULEA UR5, UR4, UR61, 0x3 ;  /* 0x0000003d04057291 */ /* 0x000fe2000f8e183f */
[----:B------:R-:W-:Y:S02]  /*3c50*/  FMNMX R20, R154, R21, !PT ;  /* 0x000000159a147209 */ /* 0x000fe40007800000 */
[----:B------:R-:W-:Y:S02]  /*3c60*/  FMNMX R17, R153, R14, !PT ;  /* 0x0000000e99117209 */ /* 0x000fe40007800000 */
[----:B------:R-:W-:Y:S02]  /*3c70*/  FMNMX R23, R155, R20, !PT ;  /* 0x000000149b177209 */ /* 0x000fe40007800000 */
[----:B------:R-:W-:Y:S02]  /*3c80*/  FMNMX R14, R156, R17, !PT ;  /* 0x000000119c0e7209 */ /* 0x000fe40007800000 */
[----:B------:R-:W-:-:S02]  /*3c90*/  FMNMX R20, R158, R23, !PT ;  /* 0x000000179e147209 */ /* 0x000fc40007800000 */
[----:B------:R-:W-:Y:S02]  /*3ca0*/  FMNMX R17, R157, R14, !PT ;  /* 0x0000000e9d117209 */ /* 0x000fe40007800000 */
[----:B------:R-:W-:Y:S02]  /*3cb0*/  FMNMX R23, R159, R20, !PT ;  /* 0x000000149f177209 */ /* 0x000fe40007800000 */
[----:B------:R-:W-:Y:S02]  /*3cc0*/  FMNMX R14, R160, R17, !PT ;  /* 0x00000011a00e7209 */ /* 0x000fe40007800000 */
[----:B------:R-:W-:Y:S02]  /*3cd0*/  FMNMX R20, R162, R23, !PT ;  /* 0x00000017a2147209 */ /* 0x000fe40007800000 */
[----:B------:R-:W-:Y:S02]  /*3ce0*/  FMNMX R17, R161, R14, !PT ;  /* 0x0000000ea1117209 */ /* 0x000fe40007800000 */
[----:B------:R-:W-:-:S02]  /*3cf0*/  FMNMX R23, R163, R20, !PT ;  /* 0x00000014a3177209 */ /* 0x000fc40007800000 */
[----:B------:R-:W-:-:S04]  /*3d00*/  FMNMX R14, R164, R17, !PT ;  /* 0x00000011a40e7209 */ /* 0x000fc80007800000 */
        /* <DEDUP_REMOVED lines=8> */
[----:B------:R-:W-:-:S05]  /*3d90*/  FMNMX R14, R181, R14, !PT ;  /* 0x0000000eb50e7209 */ /* 0x000fca0007800000 */
[----:B------:R-:W1:Y:S02]  /*3da0*/  SHFL.BFLY PT, R17, R14, 0x1, 0x1f ;  /* 0x0c201f000e117f89 */ /* 0x000e6400000e0000 */
[----:B-1----:R-:W-:Y:S02]  /*3db0*/  FMNMX R18, R14, R17, !PT ;  /* 0x000000110e127209 */ /* 0x002fe40007800000 */
[----:B------:R-:W-:-:S03]  /*3dc0*/  FMNMX R14, R166, R23, !PT ;  /* 0x00000017a60e7209 */ /* 0x000fc60007800000 */
[----:B------:R-:W1:Y:S01]  /*3dd0*/  SHFL.BFLY PT, R17, R18, 0x2, 0x1f ;  /* 0x0c401f0012117f89 */ /* 0x000e6200000e0000 */
[----:B------:R-:W-:-:S04]  /*3de0*/  FMNMX R23, R167, R14, !PT ;  /* 0x0000000ea7177209 */ /* 0x000fc80007800000 */
[----:B------:R-:W-:-:S04]  /*3df0*/  FMNMX R14, R170, R23, !PT ;  /* 0x00000017aa0e7209 */ /* 0x000fc80007800000 */
[----:B------:R-:W-:-:S04]  /*3e00*/  FMNMX R185, R171, R14, !PT ;  /* 0x0000000eabb97209 */ /* 0x000fc80007800000 */
[----:B------:R-:W-:Y:S02]  /*3e10*/  FMNMX R14, R174, R185, !PT ;  /* 0x000000b9ae0e7209 */ /* 0x000fe40007800000 */
[----:B-1----:R-:W-:-:S04]  /*3e20*/  FMNMX R17, R18, R17, !PT ;  /* 0x0000001112117209 */ /* 0x002fc80007800000 */
[----:B------:R-:W-:-:S04]  /*3e30*/  FSETP.NEU.AND P2, PT, R17, -INF , PT ;  /* 0xff8000001100780b */ /* 0x000fc80003f4d000 */
[----:B------:R-:W-:-:S05]  /*3e40*/  FSEL R20, R17, RZ, P2 ;  /* 0x000000ff11147208 */ /* 0x000fca0001000000 */
[C---:B------:R-:W-:Y:S01]  /*3e50*/  FMUL R184, R20.reuse, UR6 ;  /* 0x0000000614b87c20 */ /* 0x040fe20008400000 */
[----:B------:R-:W-:-:S03]  /*3e60*/  FADD R20, -R20, R19 ;  /* 0x0000001314147221 */ /* 0x000fc60000000100 */
[--C-:B------:R-:W-:Y:S01]  /*3e70*/  FFMA R152, R152, UR6, -R184.reuse ;  /* 0x0000000698987c23 */ /* 0x100fe200080008b8 */
[--C-:B------:R-:W-:Y:S01]  /*3e80*/  FFMA R23, R153, UR6, -R184.reuse ;  /* 0x0000000699177c23 */ /* 0x100fe200080008b8 */
[--C-:B------:R-:W-:Y:S01]  /*3e90*/  FFMA R18, R156, UR6, -R184.reuse ;  /* 0x000000069c127c23 */ /* 0x100fe200080008b8 */
[----:B------:R-:W-:Y:S01]  /*3ea0*/  FMNMX R153, R175, R14, !PT ;  /* 0x0000000eaf997209 */ /* 0x000fe20007800000 */
[--C-:B------:R-:W-:Y:S01]  /*3eb0*/  FFMA R160, R160, UR6, -R184.reuse ;  /* 0x00000006a0a07c23 */ /* 0x100fe200080008b8 */
[----:B------:R-:W-:Y:S01]  /*3ec0*/  FSETP.GEU.AND P5, PT, R152, -126, PT ;  /* 0xc2fc00009800780b */ /* 0x000fe20003fae000 */
[--C-:B------:R-:W-:Y:S01]  /*3ed0*/  FFMA R156, R164, UR6, -R184.reuse ;  /* 0x00000006a49c7c23 */ /* 0x100fe200080008b8 */
[----:B------:R-:W-:Y:S01]  /*3ee0*/  FSETP.GEU.AND P3, PT, R23, -126, PT ;  /* 0xc2fc00001700780b */ /* 0x000fe20003f6e000 */
[--C-:B------:R-:W-:Y:S01]  /*3ef0*/  FFMA R165, R165, UR6, -R184.reuse ;  /* 0x00000006a5a57c23 */ /* 0x100fe200080008b8 */
[----:B------:R-:W-:Y:S01]  /*3f00*/  FSETP.GEU.AND P2, PT, R18, -126, PT ;  /* 0xc2fc00001200780b */ /* 0x000fe20003f4e000 */
[--C-:B------:R-:W-:Y:S01]  /*3f10*/  FFMA R164, R169, UR6, -R184.reuse ;  /* 0x00000006a9a47c23 */ /* 0x100fe200080008b8 */
[----:B------:R-:W-:Y:S01]  /*3f20*/  FMNMX R14, R178, R153, !PT ;  /* 0x00000099b20e7209 */ /* 0x000fe20007800000 */
[--C-:B------:R-:W-:Y:S01]  /*3f30*/  FFMA R153, R157, UR6, -R184.reuse ;  /* 0x000000069d997c23 */ /* 0x100fe200080008b8 */
[----:B------:R-:W-:Y:S01]  /*3f40*/  FSETP.GEU.AND P6, PT, R160, -126, PT ;  /* 0xc2fc0000a000780b */ /* 0x000fe20003fce000 */
[--C-:B------:R-:W-:Y:S01]  /*3f50*/  FFMA R157, R161, UR6, -R184.reuse ;  /* 0x00000006a19d7c23 */ /* 0x100fe200080008b8 */
[----:B------:R-:W-:Y:S01]  /*3f60*/  FMNMX R185, R179, R14, !PT ;  /* 0x0000000eb3b97209 */ /* 0x000fe20007800000 */
[--C-:B------:R-:W-:Y:S01]  /*3f70*/  FFMA R168, R168, UR6, -R184.reuse ;  /* 0x00000006a8a87c23 */ /* 0x100fe200080008b8 */
[----:B------:R-:W-:Y:S01]  /*3f80*/  FSETP.GEU.AND P4, PT, R153, -126, PT ;  /* 0xc2fc00009900780b */ /* 0x000fe20003f8e000 */
[----:B------:R-:W-:Y:S01]  /*3f90*/  @!P5 FMUL R152, R152, 0.5 ;  /* 0x3f0000009898d820 */ /* 0x000fe20000400000 */
[----:B------:R-:W-:Y:S01]  /*3fa0*/  FMNMX R14, R182, R185, !PT ;  /* 0x000000b9b60e7209 */ /* 0x000fe20007800000 */
[----:B------:R-:W-:Y:S01]  /*3fb0*/  @!P3 FMUL R23, R23, 0.5 ;  /* 0x3f0000001717b820 */ /* 0x000fe20000400000 */
[--C-:B------:R-:W-:Y:S01]  /*3fc0*/  FFMA R172, R172, UR6, -R184.reuse ;  /* 0x00000006acac7c23 */ /* 0x100fe200080008b8 */
[----:B------:R-:W-:Y:S01]  /*3fd0*/  @!P2 FMUL R18, R18, 0.5 ;  /* 0x3f0000001212a820 */ /* 0x000fe20000400000 */
[----:B------:R-:W-:Y:S01]  /*3fe0*/  FMNMX R14, R183, R14, !PT ;  /* 0x0000000eb70e7209 */ /* 0x000fe20007800000 */
[----:B------:R-:W1:Y:S01]  /*3ff0*/  MUFU.EX2 R152, R152 ;  /* 0x0000009800987308 */ /* 0x000e620000000800 */
[--C-:B------:R-:W-:Y:S01]  /*4000*/  FFMA R176, R176, UR6, -R184.reuse ;  /* 0x00000006b0b07c23 */ /* 0x100fe200080008b8 */
[----:B------:R-:W-:Y:S01]  /*4010*/  @!P6 FMUL R160, R160, 0.5 ;  /* 0x3f000000a0a0e820 */ /* 0x000fe20000400000 */
[--C-:B------:R-:W-:Y:S01]  /*4020*/  FFMA R185, R177, UR6, -R184.reuse ;  /* 0x00000006b1b97c23 */ /* 0x100fe200080008b8 */
[----:B------:R-:W2:Y:S01]  /*4030*/  SHFL.BFLY PT, R161, R14, 0x1, 0x1f ;  /* 0x0c201f000ea17f89 */ /* 0x000ea200000e0000 */
[----:B------:R-:W-:Y:S01]  /*4040*/  FFMA R180, R180, UR6, -R184 ;  /* 0x00000006b4b47c23 */ /* 0x000fe200080008b8 */
[----:B------:R-:W-:Y:S01]  /*4050*/  @!P4 FMUL R153, R153, 0.5 ;  /* 0x3f0000009999c820 */ /* 0x000fe20000400000 */
[----:B------:R-:W-:Y:S01]  /*4060*/  FMUL R20, R20, UR6 ;  /* 0x0000000614147c20 */ /* 0x000fe20008400000 */
[----:B------:R-:W3:Y:S08]  /*4070*/  MUFU.EX2 R23, R23 ;  /* 0x0000001700177308 */ /* 0x000ef00000000800 */
[----:B------:R-:W4:Y:S01]  /*4080*/  MUFU.EX2 R18, R18 ;  /* 0x0000001200127308 */ /* 0x000f220000000800 */
[----:B-1----:R-:W-:Y:S01]  /*4090*/  @!P5 FMUL R152, R152, R152 ;  /* 0x000000989898d220 */ /* 0x002fe20000400000 */
[----:B------:R-:W-:-:S06]  /*40a0*/  FSETP.GEU.AND P5, PT, R157, -126, PT ;  /* 0xc2fc00009d00780b */ /* 0x000fcc0003fae000 */
[----:B------:R-:W1:Y:S01]  /*40b0*/  MUFU.EX2 R160, R160 ;  /* 0x000000a000a07308 */ /* 0x000e620000000800 */
[----:B---3--:R-:W-:Y:S01]  /*40c0*/  @!P3 FMUL R23, R23, R23 ;  /* 0x000000171717b220 */ /* 0x008fe20000400000 */
[----:B------:R-:W-:Y:S02]  /*40d0*/  FSETP.GEU.AND P3, PT, R156, -126, PT ;  /* 0xc2fc00009c00780b */ /* 0x000fe40003f6e000 */
[----:B--2---:R-:W-:Y:S01]  /*40e0*/  FMNMX R14, R14, R161, !PT ;  /* 0x000000a10e0e7209 */ /* 0x004fe20007800000 */
[--C-:B------:R-:W-:Y:S01]  /*40f0*/  FFMA R161, R173, UR6, -R184.reuse ;  /* 0x00000006ada17c23 */ /* 0x100fe200080008b8 */
[----:B------:R-:W-:Y:S01]  /*4100*/  FFMA R184, R181, UR6, -R184 ;  /* 0x00000006b5b87c23 */ /* 0x000fe200080008b8 */
[----:B------:R-:W-:Y:S01]  /*4110*/  @!P5 FMUL R157, R157, 0.5 ;  /* 0x3f0000009d9dd820 */ /* 0x000fe20000400000 */
[----:B------:R-:W2:Y:S01]  /*4120*/  MUFU.EX2 R153, R153 ;  /* 0x0000009900997308 */ /* 0x000ea20000000800 */
[----:B----4-:R-:W-:Y:S01]  /*4130*/  @!P2 FMUL R18, R18, R18 ;  /* 0x000000121212a220 */ /* 0x010fe20000400000 */
[----:B------:R-:W-:Y:S01]  /*4140*/  FSETP.GEU.AND P2, PT, R165, -126, PT ;  /* 0xc2fc0000a500780b */ /* 0x000fe20003f4e000 */
[----:B------:R-:W3:Y:S04]  /*4150*/  SHFL.BFLY PT, R187, R14, 0x2, 0x1f ;  /* 0x0c401f000ebb7f89 */ /* 0x000ee800000e0000 */
[----:B------:R-:W-:Y:S01]  /*4160*/  @!P3 FMUL R156, R156, 0.5 ;  /* 0x3f0000009c9cb820 */ /* 0x000fe20000400000 */
[----:B------:R-:W4:Y:S01]  /*4170*/  MUFU.EX2 R157, R157 ;  /* 0x0000009d009d7308 */ /* 0x000f220000000800 */
[----:B-1----:R-:W-:Y:S01]  /*4180*/  @!P6 FMUL R160, R160, R160 ;  /* 0x000000a0a0a0e220 */ /* 0x002fe20000400000 */
[----:B------:R-:W-:-:S05]  /*4190*/  FSETP.GEU.AND P6, PT, R164, -126, PT ;  /* 0xc2fc0000a400780b */ /* 0x000fca0003fce000 */
[----:B------:R-:W-:Y:S01]  /*41a0*/  @!P2 FMUL R165, R165, 0.5 ;  /* 0x3f000000a5a5a820 */ /* 0x000fe20000400000 */
[----:B------:R-:W1:Y:S01]  /*41b0*/  MUFU.EX2 R156, R156 ;  /* 0x0000009c009c7308 */ /* 0x000e620000000800 */
[----:B--2---:R-:W-:Y:S01]  /*41c0*/  @!P4 FMUL R153, R153, R153 ;  /* 0x000000999999c220 */ /* 0x004fe20000400000 */
[----:B------:R-:W-:-:S05]  /*41d0*/  FSETP.GEU.AND P4, PT, R168, -126, PT ;  /* 0xc2fc0000a800780b */ /* 0x000fca0003f8e000 */
[----:B------:R-:W-:Y:S01]  /*41e0*/  @!P6 FMUL R164, R164, 0.5 ;  /* 0x3f000000a4a4e820 */ /* 0x000fe20000400000 */
[----:B------:R-:W2:Y:S01]  /*41f0*/  MUFU.EX2 R165, R165 ;  /* 0x000000a500a57308 */ /* 0x000ea20000000800 */
[----:B----4-:R-:W-:Y:S01]  /*4200*/  @!P5 FMUL R157, R157, R157 ;  /* 0x0000009d9d9dd220 */ /* 0x010fe20000400000 */
[----:B------:R-:W-:Y:S02]  /*4210*/  FSETP.GEU.AND P5, PT, R172, -126, PT ;  /* 0xc2fc0000ac00780b */ /* 0x000fe40003fae000 */
[----:B---3--:R-:W-:-:S03]  /*4220*/  FMNMX R14, R14, R187, !PT ;  /* 0x000000bb0e0e7209 */ /* 0x008fc60007800000 */
[----:B------:R-:W-:Y:S01]  /*4230*/  @!P4 FMUL R168, R168, 0.5 ;  /* 0x3f000000a8a8c820 */ /* 0x000fe20000400000 */
[----:B------:R-:W3:Y:S01]  /*4240*/  MUFU.EX2 R164, R164 ;  /* 0x000000a400a47308 */ /* 0x000ee20000000800 */
        /* <DEDUP_REMOVED lines=8> */
[----:B---3--:R-:W-:Y:S01]  /*42d0*/  @!P6 FMUL R164, R164, R164 ;  /* 0x000000a4a4a4e220 */ /* 0x008fe20000400000 */
[----:B------:R-:W-:-:S03]  /*42e0*/  FSETP.NEU.AND P6, PT, R14, -INF , PT ;  /* 0xff8000000e00780b */ /* 0x000fc60003fcd000 */
[----:B------:R-:W-:Y:S01]  /*42f0*/  FADD R19, R23, R164 ;  /* 0x000000a417137221 */ /* 0x000fe20000000000 */
[----:B------:R-:W-:Y:S01]  /*4300*/  FSEL R186, R14, RZ, P6 ;  /* 0x000000ff0eba7208 */ /* 0x000fe20003000000 */
[----:B------:R-:W-:Y:S01]  /*4310*/  @!P2 FMUL R176, R176, 0.5 ;  /* 0x3f000000b0b0a820 */ /* 0x000fe20000400000 */
[----:B------:R3:W4:Y:S01]  /*4320*/  MUFU.EX2 R168, R161 ;  /* 0x000000a100a87308 */ /* 0x0007220000000800 */
[----:B-1----:R-:W-:Y:S01]  /*4330*/  @!P4 FMUL R169, R169, R169 ;  /* 0x000000a9a9a9c220 */ /* 0x002fe20000400000 */
[----:B------:R-:W-:Y:S01]  /*4340*/  FSETP.GEU.AND P4, PT, R185, -126, PT ;  /* 0xc2fc0000b900780b */ /* 0x000fe20003f8e000 */
[----:B------:R-:W-:Y:S01]  /*4350*/  FMUL R187, R186, UR6 ;  /* 0x00000006babb7c20 */ /* 0x000fe20008400000 */
[----:B------:R-:W-:Y:S01]  /*4360*/  FSETP.GEU.AND P6, PT, R180, -126, PT ;  /* 0xc2fc0000b400780b */ /* 0x000fe20003fce000 */
[----:B------:R-:W-:Y:S02]  /*4370*/  FADD R186, -R186, R21 ;  /* 0x00000015baba7221 */ /* 0x000fe40000000100 */
[--C-:B------:R-:W-:Y:S01]  /*4380*/  FFMA R154, R154, UR6, -R187.reuse ;  /* 0x000000069a9a7c23 */ /* 0x100fe200080008bb */
[----:B------:R-:W1:Y:S01]  /*4390*/  MUFU.EX2 R177, R176 ;  /* 0x000000b000b17308 */ /* 0x000e620000000800 */
[----:B--2---:R-:W-:Y:S01]  /*43a0*/  @!P5 FMUL R173, R173, R173 ;  /* 0x000000adadadd220 */ /* 0x004fe20000400000 */
[--C-:B---3--:R-:W-:Y:S01]  /*43b0*/  FFMA R161, R155, UR6, -R187.reuse ;  /* 0x000000069ba17c23 */ /* 0x108fe200080008bb */
[----:B------:R-:W-:Y:S01]  /*43c0*/  FSETP.GEU.AND P5, PT, R184, -126, PT ;  /* 0xc2fc0000b800780b */ /* 0x000fe20003fae000 */
[--C-:B------:R-:W-:Y:S01]  /*43d0*/  FFMA R179, R179, UR6, -R187.reuse ;  /* 0x00000006b3b37c23 */ /* 0x100fe200080008bb */
[----:B------:R-:W-:Y:S01]  /*43e0*/  FFMA R182, R182, UR6, -R187 ;  /* 0x00000006b6b67c23 */ /* 0x000fe200080008bb */
[----:B------:R-:W-:Y:S01]  /*43f0*/  FMUL R186, R186, UR6 ;  /* 0x00000006baba7c20 */ /* 0x000fe20008400000 */
[----:B------:R-:W-:Y:S01]  /*4400*/  @!P4 FMUL R185, R185, 0.5 ;  /* 0x3f000000b9b9c820 */ /* 0x000fe20000400000 */
[----:B------:R-:W-:Y:S01]  /*4410*/  FADD R21, R18, R173 ;  /* 0x000000ad12157221 */ /* 0x000fe20000000000 */
[----:B----4-:R-:W-:Y:S01]  /*4420*/  @!P3 FMUL R168, R168, R168 ;  /* 0x000000a8a8a8b220 */ /* 0x010fe20000400000 */
[----:B------:R-:W-:Y:S01]  /*4430*/  FSETP.GEU.AND P3, PT, R154, -126, PT ;  /* 0xc2fc00009a00780b */ /* 0x000fe20003f6e000 */
[----:B------:R2:W3:Y:S01]  /*4440*/  MUFU.EX2 R172, R185 ;  /* 0x000000b900ac7308 */ /* 0x0004e20000000800 */
[----:B------:R-:W-:-:S04]  /*4450*/  @!P6 FMUL R180, R180, 0.5 ;  /* 0x3f000000b4b4e820 */ /* 0x000fc80000400000 */
[----:B------:R-:W-:Y:S01]  /*4460*/  @!P5 FMUL R184, R184, 0.5 ;  /* 0x3f000000b8b8d820 */ /* 0x000fe20000400000 */
[----:B-1----:R-:W-:Y:S01]  /*4470*/  @!P2 FMUL R177, R177, R177 ;  /* 0x000000b1b1b1a220 */ /* 0x002fe20000400000 */
[----:B------:R-:W-:Y:S01]  /*4480*/  FSETP.GEU.AND P2, PT, R161, -126, PT ;  /* 0xc2fc0000a100780b */ /* 0x000fe20003f4e000 */
[----:B------:R1:W4:Y:S01]  /*4490*/  MUFU.EX2 R181, R180 ;  /* 0x000000b400b57308 */ /* 0x0003220000000800 */
[----:B--2---:R-:W-:-:S03]  /*44a0*/  FFMA R185, R158, UR6, -R187 ;  /* 0x000000069eb97c23 */ /* 0x004fc600080008bb */
[----:B------:R-:W-:-:S04]  /*44b0*/  @!P3 FMUL R154, R154, 0.5 ;  /* 0x3f0000009a9ab820 */ /* 0x000fc80000400000 */
[----:B------:R2:W5:Y:S01]  /*44c0*/  MUFU.EX2 R176, R184 ;  /* 0x000000b800b07308 */ /* 0x0005620000000800 */
[----:B---3--:R-:W-:Y:S01]  /*44d0*/  @!P4 FMUL R172, R172, R172 ;  /* 0x000000acacacc220 */ /* 0x008fe20000400000 */
[----:B------:R-:W-:Y:S01]  /*44e0*/  FSETP.GEU.AND P4, PT, R185, -126, PT ;  /* 0xc2fc0000b900780b */ /* 0x000fe20003f8e000 */
[----:B-1----:R-:W-:Y:S01]  /*44f0*/  FFMA R180, R159, UR6, -R187 ;  /* 0x000000069fb47c23 */ /* 0x002fe200080008bb */
[----:B------:R-:W-:-:S04]  /*4500*/  @!P2 FMUL R161, R161, 0.5 ;  /* 0x3f000000a1a1a820 */ /* 0x000fc80000400000 */
[----:B------:R1:W3:Y:S01]  /*4510*/  MUFU.EX2 R155, R154 ;  /* 0x0000009a009b7308 */ /* 0x0002e20000000800 */
[----:B--2---:R-:W-:Y:S01]  /*4520*/  FFMA R184, R162, UR6, -R187 ;  /* 0x00000006a2b87c23 */ /* 0x004fe200080008bb */
[----:B----4-:R-:W-:Y:S01]  /*4530*/  @!P6 FMUL R181, R181, R181 ;  /* 0x000000b5b5b5e220 */ /* 0x010fe20000400000 */
[----:B------:R-:W-:-:S04]  /*4540*/  FSETP.GEU.AND P6, PT, R180, -126, PT ;  /* 0xc2fc0000b400780b */ /* 0x000fc80003fce000 */
[----:B------:R-:W-:Y:S01]  /*4550*/  @!P4 FMUL R185, R185, 0.5 ;  /* 0x3f000000b9b9c820 */ /* 0x000fe20000400000 */
[----:B------:R-:W2:Y:S01]  /*4560*/  MUFU.EX2 R158, R161 ;  /* 0x000000a1009e7308 */ /* 0x000ea20000000800 */
[--C-:B-1----:R-:W-:Y:S01]  /*4570*/  FFMA R154, R163, UR6, -R187.reuse ;  /* 0x00000006a39a7c23 */ /* 0x102fe200080008bb */
[----:B-----5:R-:W-:Y:S01]  /*4580*/  @!P5 FMUL R176, R176, R176 ;  /* 0x000000b0b0b0d220 */ /* 0x020fe20000400000 */
[----:B------:R-:W-:Y:S01]  /*4590*/  FFMA R163, R166, UR6, -R187 ;  /* 0x00000006a6a37c23 */ /* 0x000fe200080008bb */
[----:B------:R-:W-:-:S04]  /*45a0*/  FSETP.GEU.AND P5, PT, R184, -126, PT ;  /* 0xc2fc0000b800780b */ /* 0x000fc80003fae000 */
[----:B------:R1:W4:Y:S01]  /*45b0*/  MUFU.EX2 R159, R185 ;  /* 0x000000b9009f7308 */ /* 0x0003220000000800 */
[----:B---3--:R-:W-:Y:S01]  /*45c0*/  @!P3 FMUL R155, R155, R155 ;  /* 0x0000009b9b9bb220 */ /* 0x008fe20000400000 */
[----:B------:R-:W-:Y:S01]  /*45d0*/  FSETP.GEU.AND P3, PT, R154, -126, PT ;  /* 0xc2fc00009a00780b */ /* 0x000fe20003f6e000 */
[----:B------:R-:W-:-:S05]  /*45e0*/  @!P6 FMUL R180, R180, 0.5 ;  /* 0x3f000000b4b4e820 */ /* 0x000fca0000400000 */
[----:B------:R3:W5:Y:S01]  /*45f0*/  MUFU.EX2 R162, R180 ;  /* 0x000000b400a27308 */ /* 0x0007620000000800 */
[----:B--2---:R-:W-:Y:S01]  /*4600*/  @!P2 FMUL R158, R158, R158 ;  /* 0x0000009e9e9ea220 */ /* 0x004fe20000400000 */
[----:B------:R-:W-:Y:S01]  /*4610*/  FSETP.GEU.AND P2, PT, R163, -126, PT ;  /* 0xc2fc0000a300780b */ /* 0x000fe20003f4e000 */
[--C-:B-1----:R-:W-:Y:S01]  /*4620*/  FFMA R185, R167, UR6, -R187.reuse ;  /* 0x00000006a7b97c23 */ /* 0x102fe200080008bb */
[----:B------:R-:W-:Y:S01]  /*4630*/  @!P5 FMUL R184, R184, 0.5 ;  /* 0x3f000000b8b8d820 */ /* 0x000fe20000400000 */
[--C-:B------:R-:W-:Y:S01]  /*4640*/  FFMA R167, R171, UR6, -R187.reuse ;  /* 0x00000006aba77c23 */ /* 0x100fe200080008bb */
[--C-:B------:R-:W-:Y:S01]  /*4650*/  FFMA R171, R175, UR6, -R187.reuse ;  /* 0x00000006afab7c23 */ /* 0x100fe200080008bb */
[----:B------:R-:W-:Y:S01]  /*4660*/  @!P3 FMUL R154, R154, 0.5 ;  /* 0x3f0000009a9ab820 */ /* 0x000fe20000400000 */
[----:B------:R1:W2:Y:S01]  /*4670*/  MUFU.EX2 R161, R184 ;  /* 0x000000b800a17308 */ /* 0x0002a20000000800 */
[----:B----4-:R-:W-:Y:S01]  /*4680*/  @!P4 FMUL R159, R159, R159 ;  /* 0x0000009f9f9fc220 */ /* 0x010fe20000400000 */
[----:B------:R-:W-:Y:S01]  /*4690*/  FSETP.GEU.AND P4, PT, R185, -126, PT ;  /* 0xc2fc0000b900780b */ /* 0x000fe20003f8e000 */
[--C-:B---3--:R-:W-:Y:S01]  /*46a0*/  FFMA R180, R170, UR6, -R187.reuse ;  /* 0x00000006aab47c23 */ /* 0x108fe200080008bb */
[----:B------:R-:W-:-:S03]  /*46b0*/  FFMA R175, R178, UR6, -R187 ;  /* 0x00000006b2af7c23 */ /* 0x000fc600080008bb */
[----:B------:R-:W-:Y:S01]  /*46c0*/  @!P2 FMUL R163, R163, 0.5 ;  /* 0x3f000000a3a3a820 */ /* 0x000fe20000400000 */
[----:B------:R3:W4:Y:S01]  /*46d0*/  MUFU.EX2 R166, R154 ;  /* 0x0000009a00a67308 */ /* 0x0007220000000800 */
[----:B-----5:R-:W-:Y:S01]  /*46e0*/  @!P6 FMUL R162, R162, R162 ;  /* 0x000000a2a2a2e220 */ /* 0x020fe20000400000 */
[----:B------:R-:W-:Y:S01]  /*46f0*/  FSETP.GEU.AND P6, PT, R180, -126, PT ;  /* 0xc2fc0000b400780b */ /* 0x000fe20003fce000 */
[----:B-1----:R-:W-:-:S04]  /*4700*/  FADD R184, R156, R181 ;  /* 0x000000b59cb87221 */ /* 0x002fc80000000000 */
[----:B------:R-:W-:Y:S01]  /*4710*/  @!P4 FMUL R185, R185, 0.5 ;  /* 0x3f000000b9b9c820 */ /* 0x000fe20000400000 */
[----:B------:R-:W1:Y:S01]  /*4720*/  MUFU.EX2 R163, R163 ;  /* 0x000000a300a37308 */ /* 0x000e620000000800 */
[--C-:B---3--:R-:W-:Y:S01]  /*4730*/  FFMA R154, R174, UR6, -R187.reuse ;  /* 0x00000006ae9a7c23 */ /* 0x108fe200080008bb */
[----:B--2---:R-:W-:Y:S01]  /*4740*/  @!P5 FMUL R161, R161, R161 ;  /* 0x000000a1a1a1d220 */ /* 0x004fe20000400000 */
[----:B------:R-:W-:Y:S01]  /*4750*/  FSETP.GEU.AND P5, PT, R167, -126, PT ;  /* 0xc2fc0000a700780b */ /* 0x000fe20003fae000 */
[----:B------:R-:W-:Y:S01]  /*4760*/  FFMA R187, R183, UR6, -R187 ;  /* 0x00000006b7bb7c23 */ /* 0x000fe200080008bb */
[----:B------:R-:W-:Y:S02]  /*4770*/  FADD R184, R21, R184 ;  /* 0x000000b815b87221 */ /* 0x000fe40000000000 */
[----:B------:R-:W-:Y:S01]  /*4780*/  @!P6 FMUL R180, R180, 0.5 ;  /* 0x3f000000b4b4e820 */ /* 0x000fe20000400000 */
[----:B------:R-:W2:Y:S01]  /*4790*/  MUFU.EX2 R170, R185 ;  /* 0x000000b900aa7308 */ /* 0x000ea20000000800 */
[----:B----4-:R-:W-:Y:S01]  /*47a0*/  @!P3 FMUL R166, R166, R166 ;  /* 0x000000a6a6a6b220 */ /* 0x010fe20000400000 */
[----:B------:R-:W-:-:S06]  /*47b0*/  FSETP.GEU.AND P3, PT, R154, -126, PT ;  /* 0xc2fc00009a00780b */ /* 0x000fcc0003f6e000 */
[----:B------:R-:W-:Y:S01]  /*47c0*/  @!P5 FMUL R167, R167, 0.5 ;  /* 0x3f000000a7a7d820 */ /* 0x000fe20000400000 */
[----:B-1----:R-:W-:Y:S01]  /*47d0*/  @!P2 FMUL R163, R163, R163 ;  /* 0x000000a3a3a3a220 */ /* 0x002fe20000400000 */
[----:B------:R-:W-:Y:S01]  /*47e0*/  FSETP.GEU.AND P2, PT, R171, -126, PT ;  /* 0xc2fc0000ab00780b */ /* 0x000fe20003f4e000 */
[----:B------:R-:W1:Y:S04]  /*47f0*/  MUFU.EX2 R174, R180 ;  /* 0x000000b400ae7308 */ /* 0x000e680000000800 */
[----:B------:R-:W-:Y:S01]  /*4800*/  @!P3 FMUL R154, R154, 0.5 ;  /* 0x3f0000009a9ab820 */ /* 0x000fe20000400000 */
[----:B--2---:R-:W-:Y:S01]  /*4810*/  @!P4 FMUL R170, R170, R170 ;  /* 0x000000aaaaaac220 */ /* 0x004fe20000400000 */
[----:B------:R-:W-:Y:S02]  /*4820*/  FSETP.GEU.AND P4, PT, R175, -126, PT ;  /* 0xc2fc0000af00780b */ /* 0x000fe40003f8e000 */
[----:B------:R2:W3:Y:S04]  /*4830*/  MUFU.EX2 R178, R154 ;  /* 0x0000009a00b27308 */ /* 0x0004e80000000800 */
[----:B------:R-:W-:-:S04]  /*4840*/  @!P2 FMUL R171, R171, 0.5 ;  /* 0x3f000000ababa820 */ /* 0x000fc80000400000 */
[----:B------:R-:W4:Y:S01]  /*4850*/  MUFU.EX2 R167, R167 ;  /* 0x000000a700a77308 */ /* 0x000f220000000800 */
[----:B-1----:R-:W-:Y:S01]  /*4860*/  @!P6 FMUL R174, R174, R174 ;  /* 0x000000aeaeaee220 */ /* 0x002fe20000400000 */
[----:B------:R-:W-:Y:S01]  /*4870*/  FSETP.GEU.AND P6, PT, R179, -126, PT ;  /* 0xc2fc0000b300780b */ /* 0x000fe20003fce000 */
[----:B--2---:R-:W-:Y:S01]  /*4880*/  FADD R154, R157, R172 ;  /* 0x000000ac9d9a7221 */ /* 0x004fe20000000000 */
[----:B------:R-:W-:Y:S01]  /*4890*/  @!P4 FMUL R175, R175, 0.5 ;  /* 0x3f000000afafc820 */ /* 0x000fe20000400000 */
[----:B------:R-:W-:-:S03]  /*48a0*/  FADD R21, R155, R174 ;  /* 0x000000ae9b157221 */ /* 0x000fc60000000000 */
[----:B------:R-:W1:Y:S01]  /*48b0*/  MUFU.EX2 R171, R171 ;  /* 0x000000ab00ab7308 */ /* 0x000e620000000800 */
[----:B---3--:R-:W-:Y:S01]  /*48c0*/  @!P3 FMUL R178, R178, R178 ;  /* 0x000000b2b2b2b220 */ /* 0x008fe20000400000 */
[----:B------:R-:W-:-:S05]  /*48d0*/  FSETP.GEU.AND P3, PT, R187, -126, PT ;  /* 0xc2fc0000bb00780b */ /* 0x000fca0003f6e000 */
[----:B------:R-:W-:Y:S01]  /*48e0*/  @!P6 FMUL R179, R179, 0.5 ;  /* 0x3f000000b3b3e820 */ /* 0x000fe20000400000 */
[----:B------:R2:W3:Y:S01]  /*48f0*/  MUFU.EX2 R180, R175 ;  /* 0x000000af00b47308 */ /* 0x0004e20000000800 */
[----:B----4-:R-:W-:Y:S01]  /*4900*/  @!P5 FMUL R167, R167, R167 ;  /* 0x000000a7a7a7d220 */ /* 0x010fe20000400000 */
[----:B------:R-:W-:-:S05]  /*4910*/  FSETP.GEU.AND P5, PT, R182, -126, PT ;  /* 0xc2fc0000b600780b */ /* 0x000fca0003fae000 */
[----:B------:R-:W-:Y:S01]  /*4920*/  @!P3 FMUL R187, R187, 0.5 ;  /* 0x3f000000bbbbb820 */ /* 0x000fe20000400000 */
[----:B------:R4:W5:Y:S01]  /*4930*/  MUFU.EX2 R183, R179 ;  /* 0x000000b300b77308 */ /* 0x0009620000000800 */
[----:B-1----:R-:W-:Y:S01]  /*4940*/  @!P2 FMUL R171, R171, R171 ;  /* 0x000000abababa220 */ /* 0x002fe20000400000 */
[----:B------:R-:W-:Y:S01]  /*4950*/  FSETP.GEU.AND P2, PT, R20, -126, PT ;  /* 0xc2fc00001400780b */ /* 0x000fe20003f4e000 */
[----:B--2---:R-:W-:Y:S02]  /*4960*/  FADD R175, R165, R176 ;  /* 0x000000b0a5af7221 */ /* 0x004fe40000000000 */
[----:B------:R-:W-:Y:S02]  /*4970*/  FADD R185, R162, R171 ;  /* 0x000000aba2b97221 */ /* 0x000fe40000000000 */
[----:B------:R-:W-:Y:S01]  /*4980*/  @!P5 FMUL R182, R182, 0.5 ;  /* 0x3f000000b6b6d820 */ /* 0x000fe20000400000 */
[----:B------:R-:W1:Y:S01]  /*4990*/  MUFU.EX2 R187, R187 ;  /* 0x000000bb00bb7308 */ /* 0x000e620000000800 */
[----:B---3--:R-:W-:Y:S01]  /*49a0*/  @!P4 FMUL R180, R180, R180 ;  /* 0x000000b4b4b4c220 */ /* 0x008fe20000400000 */
[----:B------:R-:W-:Y:S01]  /*49b0*/  FSETP.GEU.AND P4, PT, R186, -126, PT ;  /* 0xc2fc0000ba00780b */ /* 0x000fe20003f8e000 */
[----:B----4-:R-:W-:Y:S01]  /*49c0*/  FADD R179, R19, R154 ;  /* 0x0000009a13b37221 */ /* 0x010fe20000000000 */
[----:B------:R-:W-:Y:S01]  /*49d0*/  FADD R154, R153, R168 ;  /* 0x000000a8999a7221 */ /* 0x000fe20000000000 */
[----:B------:R-:W-:Y:S01]  /*49e0*/  FADD R19, R152, R169 ;  /* 0x000000a998137221 */ /* 0x000fe20000000000 */
[----:B------:R-:W-:Y:S01]  /*49f0*/  FADD R190, R161, R180 ;  /* 0x000000b4a1be7221 */ /* 0x000fe20000000000 */
[----:B------:R-:W-:Y:S01]  /*4a00*/  @!P2 FMUL R20, R20, 0.5 ;  /* 0x3f0000001414a820 */ /* 0x000fe20000400000 */
[----:B------:R2:W3:Y:S01]  /*4a10*/  MUFU.EX2 R188, R182 ;  /* 0x000000b600bc7308 */ /* 0x0004e20000000800 */
[----:B------:R-:W-:Y:S01]  /*4a20*/  FADD R154, R154, R175 ;  /* 0x000000af9a9a7221 */ /* 0x000fe20000000000 */
[----:B-----5:R-:W-:Y:S01]  /*4a30*/  @!P6 FMUL R183, R183, R183 ;  /* 0x000000b7b7b7e220 */ /* 0x020fe20000400000 */
[----:B------:R-:W-:Y:S01]  /*4a40*/  FADD R175, R158, R167 ;  /* 0x000000a79eaf7221 */ /* 0x000fe20000000000 */
[----:B------:R-:W-:Y:S01]  /*4a50*/  FADD R21, R21, R190 ;  /* 0x000000be15157221 */ /* 0x000fe20000000000 */
[----:B------:R-:W-:Y:S01]  /*4a60*/  FADD R154, R179, R154 ;  /* 0x0000009ab39a7221 */ /* 0x000fe20000000000 */
[----:B------:R-:W-:Y:S01]  /*4a70*/  FADD R192, R166, R183 ;  /* 0x000000b7a6c07221 */ /* 0x000fe20000000000 */
[----:B------:R-:W-:Y:S01]  /*4a80*/  @!P4 FMUL R186, R186, 0.5 ;  /* 0x3f000000babac820 */ /* 0x000fe20000400000 */
[----:B------:R-:W4:Y:S01]  /*4a90*/  MUFU.EX2 R20, R20 ;  /* 0x0000001400147308 */ /* 0x000f220000000800 */
[----:B--2---:R-:W-:Y:S01]  /*4aa0*/  FADD R182, R160, R177 ;  /* 0x000000b1a0b67221 */ /* 0x004fe20000000000 */
[----:B-1----:R-:W-:Y:S01]  /*4ab0*/  @!P3 FMUL R187, R187, R187 ;  /* 0x000000bbbbbbb220 */ /* 0x002fe20000400000 */
[----:B------:R-:W-:Y:S01]  /*4ac0*/  FADD R175, R175, R192 ;  /* 0x000000c0afaf7221 */ /* 0x000fe20000000000 */
[----:B------:R-:W-:Y:S01]  /*4ad0*/  F2FP.BF16.F32.PACK_AB R160, R157, R160 ;  /* 0x000000a09da0723e */ /* 0x000fe200000010ff */
[----:B------:R-:W-:Y:S01]  /*4ae0*/  FADD R19, R19, R182 ;  /* 0x000000b613137221 */ /* 0x000fe20000000000 */
[----:B------:R-:W-:Y:S01]  /*4af0*/  FADD R194, R170, R187 ;  /* 0x000000bbaac27221 */ /* 0x000fe20000000000 */
[----:B------:R-:W-:Y:S01]  /*4b00*/  FADD R182, R159, R178 ;  /* 0x000000b29fb67221 */ /* 0x000fe20000000000 */
[----:B------:R-:W1:Y:S01]  /*4b10*/  MUFU.EX2 R186, R186 ;  /* 0x000000ba00ba7308 */ /* 0x000e620000000800 */
[----:B---3--:R-:W-:Y:S01]  /*4b20*/  @!P5 FMUL R188, R188, R188 ;  /* 0x000000bcbcbcd220 */ /* 0x008fe20000400000 */
[----:B------:R-:W-:Y:S01]  /*4b30*/  FADD R19, R19, R184 ;  /* 0x000000b813137221 */ /* 0x000fe20000000000 */
[----:B------:R-:W-:Y:S01]  /*4b40*/  FADD R194, R185, R194 ;  /* 0x000000c2b9c27221 */ /* 0x000fe20000000000 */
[----:B------:R-:W-:Y:S01]  /*4b50*/  F2FP.BF16.F32.PACK_AB R161, R166, R161 ;  /* 0x000000a1a6a1723e */ /* 0x000fe200000010ff */
[----:B------:R-:W-:Y:S01]  /*4b60*/  FADD R189, R163, R188 ;  /* 0x000000bca3bd7221 */ /* 0x000fe20000000000 */
[----:B------:R-:W-:Y:S01]  /*4b70*/  FADD R19, R19, R154 ;  /* 0x0000009a13137221 */ /* 0x000fe20000000000 */
[----:B------:R-:W-:Y:S01]  /*4b80*/  MOV R154, UR60 ;  /* 0x0000003c009a7c02 */ /* 0x000fe20008000f00 */
[----:B------:R-:W-:Y:S01]  /*4b90*/  FADD R194, R175, R194 ;  /* 0x000000c2afc27221 */ /* 0x000fe20000000000 */
[----:B------:R-:W-:Y:S01]  /*4ba0*/  FADD R182, R182, R189 ;  /* 0x000000bdb6b67221 */ /* 0x000fe20000000000 */
[----:B----4-:R-:W-:Y:S01]  /*4bb0*/  @!P2 FMUL R20, R20, R20 ;  /* 0x000000141414a220 */ /* 0x010fe20000400000 */
[----:B------:R-:W-:-:S02]  /*4bc0*/  F2FP.BF16.F32.PACK_AB R152, R23, R152 ;  /* 0x000000981798723e */ /* 0x000fc400000010ff */
[----:B------:R-:W-:Y:S01]  /*4bd0*/  FADD R21, R21, R182 ;  /* 0x000000b615157221 */ /* 0x000fe20000000000 */
[----:B------:R-:W-:Y:S01]  /*4be0*/  FFMA R15, R20, R15, R19 ;  /* 0x0000000f140f7223 */ /* 0x000fe20000000013 */
[----:B------:R-:W-:Y:S01]  /*4bf0*/  SHF.L.U32 R19, R154, 0x1f, RZ ;  /* 0x0000001f9a137819 */ /* 0x000fe200000006ff */
[----:B------:R-:W-:Y:S01]  /*4c00*/  FMUL R24, R24, R20 ;  /* 0x0000001418187220 */ /* 0x000fe20000400000 */
[----:B------:R-:W-:Y:S01]  /*4c10*/  F2FP.BF16.F32.PACK_AB R154, R153, R18 ;  /* 0x00000012999a723e */ /* 0x000fe200000010ff */
[----:B------:R-:W-:Y:S01]  /*4c20*/  FADD R21, R21, R194 ;  /* 0x000000c215157221 */ /* 0x000fe20000000000 */
[----:B-1----:R-:W-:Y:S01]  /*4c30*/  @!P4 FMUL R186, R186, R186 ;  /* 0x000000bababac220 */ /* 0x002fe20000400000 */
[----:B------:R-:W-:Y:S01]  /*4c40*/  F2FP.BF16.F32.PACK_AB R153, R158, R155 ;  /* 0x0000009b9e99723e */ /* 0x000fe200000010ff */
[----:B------:R1:W2:Y:S01]  /*4c50*/  SYNCS.PHASECHK.TRANS64.TRYWAIT P2, [UR5+0x38000], R19 ;  /* 0x03800013ff0075a7 */ /* 0x0002a20008040145 */
[----:B------:R-:W-:Y:S01]  /*4c60*/  F2FP.BF16.F32.PACK_AB R155, R162, R159 ;  /* 0x0000009fa29b723e */ /* 0x000fe200000010ff */
[----:B------:R-:W-:Y:S01]  /*4c70*/  FFMA R3, R186, R3, R21 ;  /* 0x00000003ba037223 */ /* 0x000fe20000000015 */
[----:B------:R-:W-:Y:S01]  /*4c80*/  F2FP.BF16.F32.PACK_AB R162, R165, R156 ;  /* 0x0000009ca5a2723e */ /* 0x000fe200000010ff */
[-C--:B------:R-:W-:Y:S01]  /*4c90*/  FMUL R25, R25, R20.reuse ;  /* 0x0000001419197220 */ /* 0x080fe20000400000 */
[----:B------:R-:W-:Y:S01]  /*4ca0*/  F2FP.BF16.F32.PACK_AB R156, R164, R169 ;  /* 0x000000a9a49c723e */ /* 0x000fe200000010ff */
[-C--:B------:R-:W-:Y:S01]  /*4cb0*/  FMUL R28, R28, R20.reuse ;  /* 0x000000141c1c7220 */ /* 0x080fe20000400000 */
        /* <DEDUP_REMOVED lines=60> */
[----:B------:R-:W-:Y:S01]  /*5080*/  FMUL R149, R149, R20 ;  /* 0x0000001495957220 */ /* 0x000fe20000400000 */
        /* <DEDUP_REMOVED lines=64> */
[----:B------:R-:W-:-:S02]  /*5490*/  F2FP.BF16.F32.PACK_AB R163, R170, R163 ;  /* 0x000000a3aaa3723e */ /* 0x000fc400000010ff */
[----:B------:R-:W-:Y:S02]  /*54a0*/  F2FP.BF16.F32.PACK_AB R157, R167, R174 ;  /* 0x000000aea79d723e */ /* 0x000fe400000010ff */
[----:B------:R-:W-:Y:S02]  /*54b0*/  F2FP.BF16.F32.PACK_AB R158, R168, R173 ;  /* 0x000000ada89e723e */ /* 0x000fe400000010ff */
[----:B------:R-:W-:Y:S02]  /*54c0*/  F2FP.BF16.F32.PACK_AB R159, R171, R178 ;  /* 0x000000b2ab9f723e */ /* 0x000fe400000010ff */
[----:B------:R-:W-:Y:S02]  /*54d0*/  F2FP.BF16.F32.PACK_AB R164, R172, R177 ;  /* 0x000000b1aca4723e */ /* 0x000fe400000010ff */
[----:B------:R-:W-:Y:S02]  /*54e0*/  F2FP.BF16.F32.PACK_AB R165, R183, R180 ;  /* 0x000000b4b7a5723e */ /* 0x000fe400000010ff */
[----:B------:R-:W-:Y:S01]  /*54f0*/  F2FP.BF16.F32.PACK_AB R166, R176, R181 ;  /* 0x000000b5b0a6723e */ /* 0x000fe200000010ff */
[----:B-12---:R-:W-:Y:S06]  /*5500*/  @!P0 BRA `(.L_x_27) ;  /* 0x0000000000048947 */ /* 0x006fec0003800000 */
[----:B------:R-:W-:Y:S01]  /*5510*/  BPT.TRAP 0x1 ;  /* 0x000000040000795c */ /* 0x000fe20000300000 */
.L_x_27:
[----:B------:R-:W-:Y:S05]  /*5520*/  @P2 BRA `(.L_x_28) ;  /* 0x0000000000082947 */ /* 0x000fea0003800000 */
[----:B------:R-:W1:Y:S02]  /*5530*/  SYNCS.PHASECHK.TRANS64.TRYWAIT P2, [UR5+0x38000], R19 ;  /* 0x03800013ff0075a7 */ /* 0x000e640008040145 */
[----:B-1----:R-:W-:Y:S05]  /*5540*/  @!P2 BRA `(.L_x_29) ;  /* 0x000000700098a947 */ /* 0x002fea0003800000 */
.L_x_28:
[----:B------:R-:W-:Y:S01]  /*5550*/  R2UR UR5, R22 ;  /* 0x00000000160572ca */ /* 0x000fe200000e0000 */
[----:B------:R-:W-:Y:S01]  /*5560*/  WARPGROUP.ARRIVE ;  /* 0x00000000000079c5 */ /* 0x000fe20000000000 */
[----:B------:R-:W-:Y:S01]  /*5570*/  UMOV UR11, 0x40000040 ;  /* 0x40000040000b7882 */ /* 0x000fe20000000000 */
[----:B------:R-:W-:Y:S01]  /*5580*/  UMOV UR15, 0x40000040 ;  /* 0x40000040000f7882 */ /* 0x000fe20000000000 */
[----:B------:R-:W-:-:S09]  /*5590*/  F2FP.BF16.F32.PACK_AB R167, R187, R188 ;  /* 0x000000bcbba7723e */ /* 0x000fd200000010ff */
[----:B------:R-:W-:-:S04]  /*55a0*/  ULEA UR10, UR4, UR5, 0xb ;  /* 0x00000005040a7291 */ /* 0x000fc8000f8e583f */
[----:B------:R-:W-:-:S05]  /*55b0*/  UIADD3 UR14, UR10, 0x80, URZ ;  /* 0x000000800a0e7890 */ /* 0x000fca000fffe03f */
[----:B------:R-:W-:Y:S01]  /*55c0*/  HGMMA.64x256x16.F32.BF16 R24, R152, gdesc[UR8].tnspB, R24, gsb0 ;  /* 0x43e0000898187df0 */ /* 0x000fe20008001818 */
[----:B------:R-:W-:Y:S02]  /*55d0*/  UMOV UR11, 0x40000040 ;  /* 0x40000040000b7882 */ /* 0x000fe40000000000 */
[----:B------:R-:W-:Y:S02]  /*55e0*/  WARPGROUP.DEPBAR.LE gsb0, 0x0 ;  /* 0x00008000000079c5 */ /* 0x000fe40000010000 */
[----:B------:R-:W-:-:S15]  /*55f0*/  WARPGROUP.ARRIVE ;  /* 0x00000000000079c5 */ /* 0x000fde0000000000 */
[----:B------:R-:W-:-:S08]  /*5600*/  NOP ;  /* 0x0000000000007918 */ /* 0x000fd00000000000 */
[----:B------:R-:W-:Y:S01]  /*5610*/  HGMMA.64x256x16.F32.BF16 R24, R160, gdesc[UR12].tnspB, R24, gsb0 ;  /* 0x43e0000ca0187df0 */ /* 0x000fe20008001818 */
[----:B------:R-:W-:Y:S01]  /*5620*/  UIADD3 UR14, UR10, 0x100, URZ ;  /* 0x000001000a0e7890 */ /* 0x000fe2000fffe03f */
[----:B------:R-:W-:Y:S01]  /*5630*/  UMOV UR15, 0x40000040 ;  /* 0x40000040000f7882 */ /* 0x000fe20000000000 */
[----:B------:R-:W-:Y:S01]  /*5640*/  UIADD3 UR10, UR10, 0x180, URZ ;  /* 0x000001800a0a7890 */ /* 0x000fe2000fffe03f */
[----:B------:R-:W-:Y:S02]  /*5650*/  WARPGROUP.DEPBAR.LE gsb0, 0x0 ;  /* 0x00008000000079c5 */ /* 0x000fe40000010000 */
[----:B------:R-:W-:-:S15]  /*5660*/  WARPGROUP.ARRIVE ;  /* 0x00000000000079c5 */ /* 0x000fde0000000000 */
[----:B------:R-:W-:-:S07]  /*5670*/  NOP ;  /* 0x0000000000007918 */ /* 0x000fce0000000000 */
[----:B------:R-:W-:Y:S03]  /*5680*/  HGMMA.64x256x16.F32.BF16 R24, R156, gdesc[UR12].tnspB, R24, gsb0 ;  /* 0x43e0000c9c187df0 */ /* 0x000fe60008001818 */
[----:B------:R-:W-:Y:S02]  /*5690*/  WARPGROUP.DEPBAR.LE gsb0, 0x0 ;  /* 0x00008000000079c5 */ /* 0x000fe40000010000 */
[----:B------:R-:W-:-:S15]  /*56a0*/  WARPGROUP.ARRIVE ;  /* 0x00000000000079c5 */ /* 0x000fde0000000000 */
[----:B------:R-:W-:-:S08]  /*56b0*/  NOP ;  /* 0x0000000000007918 */ /* 0x000fd00000000000 */
[----:B------:R-:W-:Y:S03]  /*56c0*/  HGMMA.64x256x16.F32.BF16 R24, R164, gdesc[UR8].tnspB, R24, gsb0 ;  /* 0x43e00008a4187df0 */ /* 0x000fe60008001818 */
[----:B------:R-:W-:Y:S02]  /*56d0*/  WARPGROUP.DEPBAR.LE gsb0, 0x0 ;  /* 0x00008000000079c5 */ /* 0x000fe40000010000 */
[----:B------:R-:W-:Y:S05]  /*56e0*/  @!P0 BRA `(.L_x_30) ;  /* 0x0000000000048947 */ /* 0x000fea0003800000 */
[----:B------:R-:W-:Y:S01]  /*56f0*/  BPT.TRAP 0x1 ;  /* 0x000000040000795c */ /* 0x000fe20000300000 */
.L_x_30:
[----:B------:R-:W-:-:S04]  /*5700*/  ULEA UR5, UR7, UR61, 0x3 ;  /* 0x0000003d07057291 */ /* 0x000fc8000f8e183f */
[----:B------:R-:W-:-:S04]  /*5710*/  UIADD3 UR5, UR5, 0x38028, URZ ;  /* 0x0003802805057890 */ /* 0x000fc8000fffe03f */
[----:B------:R-:W-:-:S09]  /*5720*/  UPRMT UR5, URZ, 0x654, UR5 ;  /* 0x000006543f057896 */ /* 0x000fd20008000005 */
[----:B------:R-:W-:Y:S01]  /*5730*/  SYNCS.ARRIVE.TRANS64.RED.A1T0 RZ, [UR5], RZ ;  /* 0x000000ffffff79a7 */ /* 0x000fe20008100405 */
[----:B------:R-:W-:Y:S05]  /*5740*/  @P1 BRA `(.L_x_31) ;  /* 0x0000000000041947 */ /* 0x000fea0003800000 */
[----:B------:R-:W-:Y:S01]  /*5750*/  BPT.TRAP 0x1 ;  /* 0x000000040000795c */ /* 0x000fe20000300000 */
.L_x_31:
[----:B------:R-:W-:-:S04]  /*5760*/  UIADD3 UR7, UR7, 0x1, URZ ;  /* 0x0000000107077890 */ /* 0x000fc8000fffe03f */
[----:B------:R-:W-:-:S04]  /*5770*/  UISETP.NE.AND UP0, UPT, UR7, 0x5, UPT ;  /* 0x000000050700788c */ /* 0x000fc8000bf05270 */
[----:B------:R-:W-:Y:S01]  /*5780*/  USEL UR7, UR7, URZ, UP0 ;  /* 0x0000003f07077287 */ /* 0x000fe20008000000 */
[----:B------:R-:W-:Y:S11]  /*5790*/  @!P0 BRA `(.L_x_32) ;  /* 0x0000000000048947 */ /* 0x000ff60003800000 */
[----:B------:R-:W-:Y:S01]  /*57a0*/  BPT.TRAP 0x1 ;  /* 0x000000040000795c */ /* 0x000fe20000300000 */
.L_x_32:
[----:B------:R-:W-:-:S04]  /*57b0*/  ULEA UR5, UR7, UR61, 0x3 ;  /* 0x0000003d07057291 */ /* 0x000fc8000f8e183f */
[----:B------:R-:W-:-:S04]  /*57c0*/  UIADD3 UR5, UR5, 0x38028, URZ ;  /* 0x0003802805057890 */ /* 0x000fc8000fffe03f */
[----:B------:R-:W-:-:S09]  /*57d0*/  UPRMT UR5, URZ, 0x654, UR5 ;  /* 0x000006543f057896 */ /* 0x000fd20008000005 */
[----:B------:R-:W-:Y:S01]  /*57e0*/  SYNCS.ARRIVE.TRANS64.RED.A1T0 RZ, [UR5], RZ ;  /* 0x000000ffffff79a7 */ /* 0x000fe20008100405 */
[----:B------:R-:W-:Y:S05]  /*57f0*/  @P1 BRA `(.L_x_33) ;  /* 0x0000000000041947 */ /* 0x000fea0003800000 */
[----:B------:R-:W-:Y:S01]  /*5800*/  BPT.TRAP 0x1 ;  /* 0x000000040000795c */ /* 0x000fe20000300000 */
.L_x_33:
[----:B------:R-:W-:Y:S01]  /*5810*/  UISETP.GT.AND UP3, UPT, UR56, 0x2, UPT ;  /* 0x000000023800788c */ /* 0x000fe2000bf64270 */
[----:B------:R-:W-:Y:S01]  /*5820*/  IADD3 R16, R16, 0x40, RZ ;  /* 0x0000004010107810 */ /* 0x000fe20007ffe0ff */
[----:B------:R-:W-:Y:S01]  /*5830*/  UIADD3 UR4, UR4, 0x1, URZ ;  /* 0x0000000104047890 */ /* 0x000fe2000fffe03f */
[----:B-1----:R-:W-:Y:S01]  /*5840*/  MOV R19, R17 ;  /* 0x0000001100137202 */ /* 0x002fe20000000f00 */
[----:B------:R-:W-:Y:S01]  /*5850*/  UIADD3 UR7, UR7, 0x1, URZ ;  /* 0x0000000107077890 */ /* 0x000fe2000fffe03f */
[----:B------:R-:W-:Y:S01]  /*5860*/  MOV R21, R14 ;  /* 0x0000000e00157202 */ /* 0x000fe20000000f00 */
[----:B------:R-:W-:Y:S01]  /*5870*/  UISETP.NE.AND UP2, UPT, UR4, 0x5, UPT ;  /* 0x000000050400788c */ /* 0x000fe2000bf45270 */
[----:B------:R-:W-:Y:S01]  /*5880*/  PLOP3.LUT P2, PT, PT, PT, UP3, 0x80, 0x0 ;  /* 0x000000000000781c */ /* 0x000fe20003f4f038 */
[----:B------:R-:W-:Y:S02]  /*5890*/  UIADD3 UR10, UR56, -0x1, URZ ;  /* 0xffffffff380a7890 */ /* 0x000fe4000fffe03f */
[----:B------:R-:W-:-:S02]  /*58a0*/  UISETP.NE.AND UP0, UPT, UR7, 0x5, UPT ;  /* 0x000000050700788c */ /* 0x000fc4000bf05270 */
[----:B------:R-:W-:Y:S02]  /*58b0*/  USEL UR5, URZ, 0x1, UP2 ;  /* 0x000000013f057887 */ /* 0x000fe40009000000 */
[----:B------:R-:W-:Y:S02]  /*58c0*/  USEL UR7, UR7, URZ, UP0 ;  /* 0x0000003f07077287 */ /* 0x000fe40008000000 */
[----:B------:R-:W-:Y:S02]  /*58d0*/  USEL UR4, UR4, URZ, UP2 ;  /* 0x0000003f04047287 */ /* 0x000fe40009000000 */
[----:B------:R-:W-:Y:S01]  /*58e0*/  ULOP3.LUT UR60, UR60, UR5, URZ, 0x3c, !UPT ;  /* 0x000000053c3c7292 */ /* 0x000fe2000f8e3c3f */
[----:B------:R-:W-:Y:S01]  /*58f0*/  UMOV UR56, UR10 ;  /* 0x0000000a00387c82 */ /* 0x000fe20008000000 */
[----:B------:R-:W-:Y:S10]  /*5900*/  @P2 BRA `(.L_x_34) ;  /* 0xffffffd800f02947 */ /* 0x000ff4000383ffff */
[----:B------:R-:W-:-:S07]  /*5910*/  MOV R184, UR10 ;  /* 0x0000000a00b87c02 */ /* 0x000fce0008000f00 */
.L_x_23:
[----:B------:R-:W-:-:S13]  /*5920*/  R2UR UR5, R184 ;  /* 0x00000000b80572ca */ /* 0x000fda00000e0000 */
[----:B------:R-:W-:-:S06]  /*5930*/  UISETP.GE.AND UP0, UPT, UR5, 0x1, UPT ;  /* 0x000000010500788c */ /* 0x000fcc000bf06270 */
[----:B------:R-:W-:-:S13]  /*5940*/  PLOP3.LUT P2, PT, PT, PT, UP0, 0x80, 0x0 ;  /* 0x000000000000781c */ /* 0x000fda0003f4f008 */
[----:B------:R-:W-:Y:S05]  /*5950*/  @!P2 BRA `(.L_x_35) ;  /* 0x0000002400f0a947 */ /* 0x000fea0003800000 */
[----:B-1----:R-:W-:Y:S01]  /*5960*/  MOV R19, R17 ;  /* 0x0000001100137202 */ /* 0x002fe20000000f00 */
[----:B------:R-:W-:Y:S01]  /*5970*/  ULDC UR6, c[0x0][0x604] ;  /* 0x0001810000067ab9 */ /* 0x000fe20000000800 */
[----:B------:R-:W-:-:S07]  /*5980*/  MOV R18, R14 ;  /* 0x0000000e00127202 */ /* 0x000fce0000000f00 */
.L_x_46:
[----:B------:R-:W-:Y:S05]  /*5990*/  @!P0 BRA `(.L_x_36) ;  /* 0x0000000000048947 */ /* 0x000fea0003800000 */
[----:B------:R-:W-:Y:S01]  /*59a0*/  BPT.TRAP 0x1 ;  /* 0x000000040000795c */ /* 0x000fe20000300000 */
.L_x_36:
[----:B------:R-:W-:Y:S01]  /*59b0*/  ULEA UR5, UR4, UR61, 0x3 ;  /* 0x0000003d04057291 */ /* 0x000fe2000f8e183f */
[----:B------:R-:W-:-:S04]  /*59c0*/  MOV R14, UR60 ;  /* 0x0000003c000e7c02 */ /* 0x000fc80008000f00 */
[----:B------:R-:W-:-:S04]  /*59d0*/  SHF.L.U32 R14, R14, 0x1f, RZ ;  /* 0x0000001f0e0e7819 */ /* 0x000fc800000006ff */
[----:B------:R-:W1:Y:S02]  /*59e0*/  SYNCS.PHASECHK.TRANS64.TRYWAIT P2, [UR5+0x38000], R14 ;  /* 0x0380000eff0075a7 */ /* 0x000e640008040145 */
[----:B-1----:R-:W-:Y:S05]  /*59f0*/  @!P2 BRA `(.L_x_37) ;  /* 0x0000006c0084a947 */ /* 0x002fea0003800000 */
.L_x_118:
[----:B------:R-:W-:Y:S01]  /*5a00*/  R2UR UR5, R0 ;  /* 0x00000000000572ca */ /* 0x000fe200000e0000 */
[----:B------:R-:W-:Y:S01]  /*5a10*/  WARPGROUP.ARRIVE ;  /* 0x00000000000079c5 */ /* 0x000fe20000000000 */
[----:B------:R-:W-:Y:S01]  /*5a20*/  R2UR UR56, R4 ;  /* 0x00000000043872ca */ /* 0x000fe200000e0000 */
[----:B------:R-:W-:Y:S01]  /*5a30*/  UMOV UR59, 0x40000040 ;  /* 0x40000040003b7882 */ /* 0x000fe20000000000 */
[----:B------:R-:W-:Y:S01]  /*5a40*/  R2UR UR57, R5 ;  /* 0x00000000053972ca */ /* 0x000fe200000e0000 */
[----:B------:R-:W-:Y:S01]  /*5a50*/  UMOV UR11, 0x40000040 ;  /* 0x40000040000b7882 */ /* 0x000fe20000000000 */
[----:B------:R-:W-:Y:S01]  /*5a60*/  UMOV UR15, 0x40000040 ;  /* 0x40000040000f7882 */ /* 0x000fe20000000000 */
[----:B------:R-:W-:Y:S01]  /*5a70*/  UMOV UR19, 0x40000040 ;  /* 0x4000004000137882 */ /* 0x000fe20000000000 */
[----:B------:R-:W-:Y:S01]  /*5a80*/  UMOV UR23, 0x40000040 ;  /* 0x4000004000177882 */ /* 0x000fe20000000000 */
[----:B------:R-:W-:Y:S01]  /*5a90*/  UMOV UR27, 0x40000040 ;  /* 0x40000040001b7882 */ /* 0x000fe20000000000 */
[----:B------:R-:W-:Y:S01]  /*5aa0*/  UMOV UR31, 0x40000040 ;  /* 0x40000040001f7882 */ /* 0x000fe20000000000 */
[----:B------:R-:W-:Y:S01]  /*5ab0*/  UMOV UR35, 0x40000040 ;  /* 0x4000004000237882 */ /* 0x000fe20000000000 */
[----:B------:R-:W-:Y:S01]  /*5ac0*/  UMOV UR39, 0x40000040 ;  /* 0x4000004000277882 */ /* 0x000fe20000000000 */
[----:B------:R-:W-:Y:S01]  /*5ad0*/  ULEA UR5, UR4, UR5, 0xb ;  /* 0x0000000504057291 */ /* 0x000fe2000f8e583f */
[----:B------:R-:W-:Y:S01]  /*5ae0*/  UMOV UR43, 0x40000040 ;  /* 0x40000040002b7882 */ /* 0x000fe20000000000 */
[----:B------:R-:W-:-:S02]  /*5af0*/  UMOV UR47, 0x40000040 ;  /* 0x40000040002f7882 */ /* 0x000fc40000000000 */
[----:B------:R-:W-:Y:S02]  /*5b00*/  UIADD3 UR10, UR5, 0x6, URZ ;  /* 0x00000006050a7890 */ /* 0x000fe4000fffe03f */
[----:B------:R-:W-:Y:S02]  /*5b10*/  UIADD3 UR14, UR5, 0x200, URZ ;  /* 0x00000200050e7890 */ /* 0x000fe4000fffe03f */
[----:B------:R-:W-:Y:S01]  /*5b20*/  UMOV UR58, UR5 ;  /* 0x00000005003a7c82 */ /* 0x000fe20008000000 */
[----:B------:R-:W-:Y:S01]  /*5b30*/  UIADD3 UR18, UR5, 0x202, URZ ;  /* 0x0000020205127890 */ /* 0x000fe2000fffe03f */
[----:B------:R-:W-:Y:S01]  /*5b40*/  HGMMA.64x64x16.F32.BF16 R152, gdesc[UR56], RZ, !UPT, gsb0 ;  /* 0x00e00000389879f0 */ /* 0x000fe2000c0018ff */
[----:B------:R-:W-:Y:S01]  /*5b50*/  R2UR UR56, R6 ;  /* 0x00000000063872ca */ /* 0x000fe200000e0000 */
[----:B------:R-:W-:Y:S01]  /*5b60*/  UIADD3 UR58, UR5, 0x2, URZ ;  /* 0x00000002053a7890 */ /* 0x000fe2000fffe03f */
[----:B------:R-:W-:Y:S01]  /*5b70*/  R2UR UR57, R7 ;  /* 0x00000000073972ca */ /* 0x000fe200000e0000 */
[----:B------:R-:W-:Y:S01]  /*5b80*/  UMOV UR59, 0x40000040 ;  /* 0x40000040003b7882 */ /* 0x000fe20000000000 */
[----:B------:R-:W-:-:S02]  /*5b90*/  UIADD3 UR22, UR5, 0x204, URZ ;  /* 0x0000020405167890 */ /* 0x000fc4000fffe03f */
[----:B------:R-:W-:Y:S02]  /*5ba0*/  UIADD3 UR26, UR5, 0x206, URZ ;  /* 0x00000206051a7890 */ /* 0x000fe4000fffe03f */
[----:B------:R-:W-:Y:S02]  /*5bb0*/  UIADD3 UR30, UR5, 0x400, URZ ;  /* 0x00000400051e7890 */ /* 0x000fe4000fffe03f */
[----:B------:R-:W-:Y:S02]  /*5bc0*/  UIADD3 UR34, UR5, 0x402, URZ ;  /* 0x0000040205227890 */ /* 0x000fe4000fffe03f */
[----:B------:R-:W-:Y:S02]  /*5bd0*/  UIADD3 UR38, UR5, 0x404, URZ ;  /* 0x0000040405267890 */ /* 0x000fe4000fffe03f */
[----:B------:R-:W-:Y:S02]  /*5be0*/  UIADD3 UR42, UR5, 0x406, URZ ;  /* 0x00000406052a7890 */ /* 0x000fe4000fffe03f */
[----:B------:R-:W-:-:S02]  /*5bf0*/  UIADD3 UR46, UR5, 0x600, URZ ;  /* 0x00000600052e7890 */ /* 0x000fc4000fffe03f */
        /* <DEDUP_REMOVED lines=14> */
[----:B------:R-:W-:Y:S02]  /*5ce0*/  WARPGROUP.DEPBAR.LE gsb0, 0x0 ;  /* 0x00008000000079c5 */ /* 0x000fe40000010000 */
[----:B------:R-:W-:-:S09]  /*5cf0*/  WARPGROUP.ARRIVE ;  /* 0x00000000000079c5 */ /* 0x000fd20000000000 */
[----:B------:R-:W-:Y:S01]  /*5d00*/  HGMMA.64x64x16.F32.BF16 R152, gdesc[UR56], R152, gsb0 ;  /* 0x00e00000389879f0 */ /* 0x000fe20008001898 */
[----:B------:R-:W-:Y:S01]  /*5d10*/  R2UR UR56, R10 ;  /* 0x000000000a3872ca */ /* 0x000fe200000e0000 */
[----:B------:R-:W-:Y:S01]  /*5d20*/  UIADD3 UR58, UR5, 0x606, URZ ;  /* 0x00000606053a7890 */ /* 0x000fe2000fffe03f */
        /* <DEDUP_REMOVED lines=44> */
[----:B------:R-:W-:Y:S05]  /*5ff0*/  @!P0 BRA `(.L_x_38) ;  /* 0x0000000000048947 */ /* 0x000fea0003800000 */
[----:B------:R-:W-:Y:S01]  /*6000*/  BPT.TRAP 0x1 ;  /* 0x000000040000795c */ /* 0x000fe20000300000 */
.L_x_38:
[C---:B-1----:R-:W-:Y:S01]  /*6010*/  IADD3 R14, R16.reuse, 0x1, RZ ;  /* 0x00000001100e7810 */ /* 0x042fe20007ffe0ff */
[----:B------:R-:W-:Y:S01]  /*6020*/  ULDC UR5, c[0x0][0x28c] ;  /* 0x0000a30000057ab9 */ /* 0x000fe20000000800 */
[----:B------:R-:W-:Y:S02]  /*6030*/  IADD3 R17, R16, 0x8, RZ ;  /* 0x0000000810117810 */ /* 0x000fe40007ffe0ff */
[----:B------:R-:W-:Y:S02]  /*6040*/  ISETP.GE.AND P6, PT, R14, UR5, PT ;  /* 0x000000050e007c0c */ /* 0x000fe4000bfc6270 */
[C---:B------:R-:W-:Y:S02]  /*6050*/  IADD3 R14, R16.reuse, 0x10, RZ ;  /* 0x00000010100e7810 */ /* 0x040fe40007ffe0ff */
[----:B------:R-:W-:Y:S02]  /*6060*/  ISETP.GE.AND P5, PT, R16, UR5, PT ;  /* 0x0000000510007c0c */ /* 0x000fe4000bfa6270 */
[----:B------:R-:W-:-:S02]  /*6070*/  ISETP.GE.AND P3, PT, R17, UR5, PT ;  /* 0x0000000511007c0c */ /* 0x000fc4000bf66270 */
[----:B------:R-:W-:Y:S02]  /*6080*/  ISETP.GE.AND P4, PT, R14, UR5, PT ;  /* 0x000000050e007c0c */ /* 0x000fe4000bf86270 */
[C---:B------:R-:W-:Y:S02]  /*6090*/  IADD3 R17, R16.reuse, 0x18, RZ ;  /* 0x0000001810117810 */ /* 0x040fe40007ffe0ff */
[----:B------:R-:W-:Y:S02]  /*60a0*/  IADD3 R14, R16, 0x11, RZ ;  /* 0x00000011100e7810 */ /* 0x000fe40007ffe0ff */
[----:B------:R-:W-:Y:S02]  /*60b0*/  FSEL R23, R154, -INF , !P5 ;  /* 0xff8000009a177808 */ /* 0x000fe40006800000 */
[----:B------:R-:W-:Y:S02]  /*60c0*/  FSEL R153, R153, -INF , !P6 ;  /* 0xff80000099997808 */ /* 0x000fe40007000000 */
[----:B------:R-:W-:-:S02]  /*60d0*/  FSEL R155, R155, -INF , !P6 ;  /* 0xff8000009b9b7808 */ /* 0x000fc40007000000 */
[----:B------:R-:W-:Y:S02]  /*60e0*/  FSEL R152, R152, -INF , !P5 ;  /* 0xff80000098987808 */ /* 0x000fe40006800000 */
[----:B------:R-:W-:Y:S02]  /*60f0*/  ISETP.GE.AND P6, PT, R17, UR5, PT ;  /* 0x0000000511007c0c */ /* 0x000fe4000bfc6270 */
[----:B------:R-:W-:Y:S02]  /*6100*/  ISETP.GE.AND P5, PT, R14, UR5, PT ;  /* 0x000000050e007c0c */ /* 0x000fe4000bfa6270 */
[C---:B------:R-:W-:Y:S02]  /*6110*/  IADD3 R17, R16.reuse, 0x19, RZ ;  /* 0x0000001910117810 */ /* 0x040fe40007ffe0ff */
[----:B------:R-:W-:Y:S02]  /*6120*/  IADD3 R21, R16, 0x9, RZ ;  /* 0x0000000910157810 */ /* 0x000fe40007ffe0ff */
[----:B------:R-:W-:-:S02]  /*6130*/  FMNMX R14, R23, R18, !PT ;  /* 0x00000012170e7209 */ /* 0x000fc40007800000 */
[----:B------:R-:W-:Y:S02]  /*6140*/  FSEL R156, R156, -INF , !P3 ;  /* 0xff8000009c9c7808 */ /* 0x000fe40005800000 */
[----:B------:R-:W-:Y:S02]  /*6150*/  FSEL R158, R158, -INF , !P3 ;  /* 0xff8000009e9e7808 */ /* 0x000fe40005800000 */
[----:B------:R-:W-:Y:S02]  /*6160*/  ISETP.GE.AND P3, PT, R17, UR5, PT ;  /* 0x0000000511007c0c */ /* 0x000fe4000bf66270 */
[----:B------:R-:W-:Y:S02]  /*6170*/  ISETP.GE.AND P2, PT, R21, UR5, PT ;  /* 0x0000000515007c0c */ /* 0x000fe4000bf46270 */
[----:B------:R-:W-:Y:S02]  /*6180*/  FMNMX R17, R155, R14, !PT ;  /* 0x0000000e9b117209 */ /* 0x000fe40007800000 */
[----:B------:R-:W-:-:S02]  /*6190*/  FSEL R159, R159, -INF , !P2 ;  /* 0xff8000009f9f7808 */ /* 0x000fc40005000000 */
[----:B------:R-:W-:Y:S02]  /*61a0*/  FMNMX R14, R158, R17, !PT ;  /* 0x000000119e0e7209 */ /* 0x000fe40007800000 */
[----:B------:R-:W-:Y:S02]  /*61b0*/  FSEL R162, R162, -INF , !P4 ;  /* 0xff800000a2a27808 */ /* 0x000fe40006000000 */
[----:B------:R-:W-:Y:S02]  /*61c0*/  FMNMX R17, R159, R14, !PT ;  /* 0x0000000e9f117209 */ /* 0x000fe40007800000 */
[----:B------:R-:W-:Y:S02]  /*61d0*/  FSEL R163, R163, -INF , !P5 ;  /* 0xff800000a3a37808 */ /* 0x000fe40006800000 */
[----:B------:R-:W-:Y:S02]  /*61e0*/  FMNMX R14, R162, R17, !PT ;  /* 0x00000011a20e7209 */ /* 0x000fe40007800000 */
[----:B------:R-:W-:-:S02]  /*61f0*/  IADD3 R21, R16, 0x20, RZ ;  /* 0x0000002010157810 */ /* 0x000fc40007ffe0ff */
[----:B------:R-:W-:Y:S02]  /*6200*/  FSEL R157, R157, -INF , !P2 ;  /* 0xff8000009d9d7808 */ /* 0x000fe40005000000 */
[----:B------:R-:W-:Y:S02]  /*6210*/  FSEL R166, R166, -INF , !P6 ;  /* 0xff800000a6a67808 */ /* 0x000fe40007000000 */
[----:B------:R-:W-:Y:S02]  /*6220*/  FMNMX R17, R163, R14, !PT ;  /* 0x0000000ea3117209 */ /* 0x000fe40007800000 */
[----:B------:R-:W-:Y:S02]  /*6230*/  ISETP.GE.AND P2, PT, R21, UR5, PT ;  /* 0x0000000515007c0c */ /* 0x000fe4000bf46270 */
[----:B------:R-:W-:Y:S02]  /*6240*/  IADD3 R21, R16, 0x21, RZ ;  /* 0x0000002110157810 */ /* 0x000fe40007ffe0ff */
[----:B------:R-:W-:-:S02]  /*6250*/  FSEL R167, R167, -INF , !P3 ;  /* 0xff800000a7a77808 */ /* 0x000fc40005800000 */
[----:B------:R-:W-:Y:S02]  /*6260*/  FMNMX R14, R166, R17, !PT ;  /* 0x00000011a60e7209 */ /* 0x000fe40007800000 */
[----:B------:R-:W-:Y:S02]  /*6270*/  FSEL R161, R161, -INF , !P5 ;  /* 0xff800000a1a17808 */ /* 0x000fe40006800000 */
[----:B------:R-:W-:Y:S02]  /*6280*/  ISETP.GE.AND P5, PT, R21, UR5, PT ;  /* 0x0000000515007c0c */ /* 0x000fe4000bfa6270 */
[C---:B------:R-:W-:Y:S02]  /*6290*/  IADD3 R21, R16.reuse, 0x29, RZ ;  /* 0x0000002910157810 */ /* 0x040fe40007ffe0ff */
[----:B------:R-:W-:Y:S02]  /*62a0*/  IADD3 R154, R16, 0x28, RZ ;  /* 0x00000028109a7810 */ /* 0x000fe40007ffe0ff */
[----:B------:R-:W-:-:S02]  /*62b0*/  FSEL R170, R170, -INF , !P2 ;  /* 0xff800000aaaa7808 */ /* 0x000fc40005000000 */
[----:B------:R-:W-:Y:S02]  /*62c0*/  FMNMX R17, R167, R14, !PT ;  /* 0x0000000ea7117209 */ /* 0x000fe40007800000 */
[----:B------:R-:W-:Y:S02]  /*62d0*/  FSEL R164, R164, -INF , !P6 ;  /* 0xff800000a4a47808 */ /* 0x000fe40007000000 */
[----:B------:R-:W-:Y:S02]  /*62e0*/  FSEL R160, R160, -INF , !P4 ;  /* 0xff800000a0a07808 */ /* 0x000fe40006000000 */
[----:B------:R-:W-:Y:S02]  /*62f0*/  ISETP.GE.AND P6, PT, R21, UR5, PT ;  /* 0x0000000515007c0c */ /* 0x000fe4000bfc6270 */
[----:B------:R-:W-:Y:S02]  /*6300*/  ISETP.GE.AND P4, PT, R154, UR5, PT ;  /* 0x000000059a007c0c */ /* 0x000fe4000bf86270 */
[----:B------:R-:W-:-:S02]  /*6310*/  IADD3 R21, R16, 0x30, RZ ;  /* 0x0000003010157810 */ /* 0x000fc40007ffe0ff */
[----:B------:R-:W-:Y:S02]  /*6320*/  FSEL R171, R171, -INF , !P5 ;  /* 0xff800000abab7808 */ /* 0x000fe40006800000 */
[----:B------:R-:W-:Y:S02]  /*6330*/  FMNMX R14, R170, R17, !PT ;  /* 0x00000011aa0e7209 */ /* 0x000fe40007800000 */
[----:B------:R-:W-:Y:S02]  /*6340*/  FSEL R165, R165, -INF , !P3 ;  /* 0xff800000a5a57808 */ /* 0x000fe40005800000 */
[----:B------:R-:W-:Y:S02]  /*6350*/  ISETP.GE.AND P3, PT, R21, UR5, PT ;  /* 0x0000000515007c0c */ /* 0x000fe4000bf66270 */
[----:B------:R-:W-:Y:S02]  /*6360*/  FSEL R174, R174, -INF , !P4 ;  /* 0xff800000aeae7808 */ /* 0x000fe40006000000 */
[----:B------:R-:W-:-:S02]  /*6370*/  FMNMX R17, R171, R14, !PT ;  /* 0x0000000eab117209 */ /* 0x000fc40007800000 */
[----:B------:R-:W-:Y:S02]  /*6380*/  IADD3 R21, R16, 0x31, RZ ;  /* 0x0000003110157810 */ /* 0x000fe40007ffe0ff */
[----:B------:R-:W-:Y:S02]  /*6390*/  FSEL R168, R168, -INF , !P2 ;  /* 0xff800000a8a87808 */ /* 0x000fe40005000000 */
[----:B------:R-:W-:Y:S02]  /*63a0*/  FSEL R175, R175, -INF , !P6 ;  /* 0xff800000afaf7808 */ /* 0x000fe40007000000 */
[----:B------:R-:W-:Y:S02]  /*63b0*/  FMNMX R14, R174, R17, !PT ;  /* 0x00000011ae0e7209 */ /* 0x000fe40007800000 */
[----:B------:R-:W-:Y:S02]  /*63c0*/  ISETP.GE.AND P2, PT, R21, UR5, PT ;  /* 0x0000000515007c0c */ /* 0x000fe4000bf46270 */
[----:B------:R-:W-:-:S02]  /*63d0*/  IADD3 R21, R16, 0x38, RZ ;  /* 0x0000003810157810 */ /* 0x000fc40007ffe0ff */
[----:B------:R-:W-:Y:S02]  /*63e0*/  FSEL R17, R178, -INF , !P3 ;  /* 0xff800000b2117808 */ /* 0x000fe40005800000 */
[----:B------:R-:W-:Y:S02]  /*63f0*/  FMNMX R14, R175, R14, !PT ;  /* 0x0000000eaf0e7209 */ /* 0x000fe40007800000 */
[----:B------:R-:W-:Y:S02]  /*6400*/  FSEL R169, R169, -INF , !P5 ;  /* 0xff800000a9a97808 */ /* 0x000fe40006800000 */
[----:B------:R-:W-:Y:S02]  /*6410*/  ISETP.GE.AND P5, PT, R21, UR5, PT ;  /* 0x0000000515007c0c */ /* 0x000fe4000bfa6270 */
[----:B------:R-:W-:Y:S02]  /*6420*/  IADD3 R21, R16, 0x39, RZ ;  /* 0x0000003910157810 */ /* 0x000fe40007ffe0ff */
[----:B------:R-:W-:-:S02]  /*6430*/  FSEL R185, R179, -INF , !P2 ;  /* 0xff800000b3b97808 */ /* 0x000fc40005000000 */
[----:B------:R-:W-:Y:S02]  /*6440*/  FMNMX R14, R17, R14, !PT ;  /* 0x0000000e110e7209 */ /* 0x000fe40007800000 */
[----:B------:R-:W-:Y:S02]  /*6450*/  FSEL R172, R172, -INF , !P4 ;  /* 0xff800000acac7808 */ /* 0x000fe40006000000 */
[----:B------:R-:W-:Y:S01]  /*6460*/  ISETP.GE.AND P4, PT, R21, UR5, PT ;  /* 0x0000000515007c0c */ /* 0x000fe2000bf86270 */
[----:B------:R-:W-:Y:S01]  /*6470*/  ULEA UR5, UR4, UR61, 0x3 ;  /* 0x0000003d04057291 */ /* 0x000fe2000f8e183f */
[----:B------:R-:W-:Y:S02]  /*6480*/  FSEL R182, R182, -INF , !P5 ;  /* 0xff800000b6b67808 */ /* 0x000fe40006800000 */
[----:B------:R-:W-:Y:S02]  /*6490*/  FMNMX R21, R185, R14, !PT ;  /* 0x0000000eb9157209 */ /* 0x000fe40007800000 */
[----:B------:R-:W-:-:S02]  /*64a0*/  FSEL R183, R183, -INF , !P4 ;  /* 0xff800000b7b77808 */ /* 0x000fc40006000000 */
[----:B------:R-:W-:Y:S02]  /*64b0*/  FMNMX R14, R182, R21, !PT ;  /* 0x00000015b60e7209 */ /* 0x000fe40007800000 */
[----:B------:R-:W-:Y:S02]  /*64c0*/  P2R R20, PR, RZ, 0x2 ;  /* 0x00000002ff147803 */ /* 0x000fe40000000000 */
[----:B------:R-:W-:Y:S02]  /*64d0*/  FMNMX R154, R183, R14, !PT ;  /* 0x0000000eb79a7209 */ /* 0x000fe40007800000 */
[----:B------:R-:W-:Y:S02]  /*64e0*/  FSEL R177, R177, -INF , !P2 ;  /* 0xff800000b1b17808 */ /* 0x000fe40005000000 */
[----:B------:R-:W-:Y:S01]  /*64f0*/  FSEL R180, R180, -INF , !P5 ;  /* 0xff800000b4b47808 */ /* 0x000fe20006800000 */
[----:B------:R-:W1:Y:S01]  /*6500*/  SHFL.BFLY PT, R21, R154, 0x1, 0x1f ;  /* 0x0c201f009a157f89 */ /* 0x000e6200000e0000 */
[----:B------:R-:W-:-:S02]  /*6510*/  FSEL R181, R181, -INF , !P4 ;  /* 0xff800000b5b57808 */ /* 0x000fc40006000000 */
[----:B-1----:R-:W-:-:S05]  /*6520*/  FMNMX R178, R154, R21, !PT ;  /* 0x000000159ab27209 */ /* 0x002fca0007800000 */
[----:B------:R-:W1:Y:S02]  /*6530*/  SHFL.BFLY PT, R21, R178, 0x2, 0x1f ;  /* 0x0c401f00b2157f89 */ /* 0x000e6400000e0000 */
[----:B-1----:R-:W-:Y:S02]  /*6540*/  FMNMX R14, R178, R21, !PT ;  /* 0x00000015b20e7209 */ /* 0x002fe40007800000 */
[----:B------:R-:W-:Y:S02]  /*6550*/  FSEL R178, R173, -INF , !P6 ;  /* 0xff800000adb27808 */ /* 0x000fe40007000000 */
[----:B------:R-:W-:-:S04]  /*6560*/  FSETP.NEU.AND P1, PT, R14, -INF , PT ;  /* 0xff8000000e00780b */ /* 0x000fc80003f2d000 */
[----:B------:R-:W-:Y:S02]  /*6570*/  FSEL R21, R14, RZ, P1 ;  /* 0x000000ff0e157208 */ /* 0x000fe40000800000 */
[----:B------:R-:W-:Y:S02]  /*6580*/  ISETP.NE.AND P1, PT, R20, RZ, PT ;  /* 0x000000ff1400720c */ /* 0x000fe40003f25270 */
[----:B------:R-:W-:Y:S01]  /*6590*/  FMNMX R20, R152, R19, !PT ;  /* 0x0000001398147209 */ /* 0x000fe20007800000 */
[C---:B------:R-:W-:Y:S01]  /*65a0*/  FMUL R186, R21.reuse, UR6 ;  /* 0x0000000615ba7c20 */ /* 0x040fe20008400000 */
[----:B------:R-:W-:Y:S02]  /*65b0*/  FADD R21, -R21, R18 ;  /* 0x0000001215157221 */ /* 0x000fe40000000100 */
[----:B------:R-:W-:Y:S01]  /*65c0*/  FMNMX R179, R153, R20, !PT ;  /* 0x0000001499b37209 */ /* 0x000fe20007800000 */
[--C-:B------:R-:W-:Y:S01]  /*65d0*/  FFMA R187, R23, UR6, -R186.reuse ;  /* 0x0000000617bb7c23 */ /* 0x100fe200080008ba */
[--C-:B------:R-:W-:Y:S01]  /*65e0*/  FFMA R155, R155, UR6, -R186.reuse ;  /* 0x000000069b9b7c23 */ /* 0x100fe200080008ba */
[--C-:B------:R-:W-:Y:S01]  /*65f0*/  FFMA R173, R158, UR6, -R186.reuse ;  /* 0x000000069ead7c23 */ /* 0x100fe200080008ba */
[----:B------:R-:W-:Y:S01]  /*6600*/  FMNMX R20, R156, R179, !PT ;  /* 0x000000b39c147209 */ /* 0x000fe20007800000 */
[--C-:B------:R-:W-:Y:S01]  /*6610*/  FFMA R162, R162, UR6, -R186.reuse ;  /* 0x00000006a2a27c23 */ /* 0x100fe200080008ba */
[----:B------:R-:W-:Y:S01]  /*6620*/  FSETP.GEU.AND P6, PT, R187, -126, PT ;  /* 0xc2fc0000bb00780b */ /* 0x000fe20003fce000 */
[----:B------:R-:W-:Y:S01]  /*6630*/  FFMA R185, R185, UR6, -R186 ;  /* 0x00000006b9b97c23 */ /* 0x000fe200080008ba */
[----:B------:R-:W-:-:S02]  /*6640*/  FMNMX R179, R157, R20, !PT ;  /* 0x000000149db37209 */ /* 0x000fc40007800000 */
[----:B------:R-:W-:Y:S02]  /*6650*/  FSETP.GEU.AND P2, PT, R173, -126, PT ;  /* 0xc2fc0000ad00780b */ /* 0x000fe40003f4e000 */
[----:B------:R-:W-:Y:S02]  /*6660*/  FMNMX R20, R160, R179, !PT ;  /* 0x000000b3a0147209 */ /* 0x000fe40007800000 */
[----:B------:R-:W-:Y:S02]  /*6670*/  FSETP.GEU.AND P4, PT, R162, -126, PT ;  /* 0xc2fc0000a200780b */ /* 0x000fe40003f8e000 */
[----:B------:R-:W-:-:S03]  /*6680*/  FMNMX R179, R161, R20, !PT ;  /* 0x00000014a1b37209 */ /* 0x000fc60007800000 */
[----:B------:R-:W-:Y:S01]  /*6690*/  @!P6 FMUL R187, R187, 0.5 ;  /* 0x3f000000bbbbe820 */ /* 0x000fe20000400000 */
[----:B------:R-:W-:-:S03]  /*66a0*/  FMNMX R20, R164, R179, !PT ;  /* 0x000000b3a4147209 */ /* 0x000fc60007800000 */
[----:B------:R-:W-:Y:S01]  /*66b0*/  @!P2 FMUL R173, R173, 0.5 ;  /* 0x3f000000adada820 */ /* 0x000fe20000400000 */
[----:B------:R-:W-:-:S03]  /*66c0*/  FMNMX R179, R165, R20, !PT ;  /* 0x00000014a5b37209 */ /* 0x000fc60007800000 */
[----:B------:R-:W-:Y:S01]  /*66d0*/  @!P4 FMUL R162, R162, 0.5 ;  /* 0x3f000000a2a2c820 */ /* 0x000fe20000400000 */
[----:B------:R-:W-:Y:S02]  /*66e0*/  FMNMX R20, R168, R179, !PT ;  /* 0x000000b3a8147209 */ /* 0x000fe40007800000 */
[----:B------:R-:W-:Y:S01]  /*66f0*/  FSEL R179, R176, -INF , !P3 ;  /* 0xff800000b0b37808 */ /* 0x000fe20005800000 */
[----:B------:R-:W-:Y:S01]  /*6700*/  FFMA R176, R159, UR6, -R186 ;  /* 0x000000069fb07c23 */ /* 0x000fe200080008ba */
[----:B------:R-:W-:Y:S01]  /*6710*/  FMNMX R23, R169, R20, !PT ;  /* 0x00000014a9177209 */ /* 0x000fe20007800000 */
[----:B------:R-:W1:Y:S01]  /*6720*/  MUFU.EX2 R162, R162 ;  /* 0x000000a200a27308 */ /* 0x000e620000000800 */
[----:B------:R-:W-:Y:S02]  /*6730*/  FSETP.GEU.AND P3, PT, R155, -126, PT ;  /* 0xc2fc00009b00780b */ /* 0x000fe40003f6e000 */
[----:B------:R-:W-:Y:S02]  /*6740*/  FMNMX R23, R172, R23, !PT ;  /* 0x00000017ac177209 */ /* 0x000fe40007800000 */
[----:B------:R-:W-:-:S02]  /*6750*/  FSETP.GEU.AND P5, PT, R176, -126, PT ;  /* 0xc2fc0000b000780b */ /* 0x000fc40003fae000 */
[----:B------:R-:W-:-:S04]  /*6760*/  FMNMX R20, R178, R23, !PT ;  /* 0x00000017b2147209 */ /* 0x000fc80007800000 */
[----:B------:R-:W-:Y:S02]  /*6770*/  FMNMX R154, R179, R20, !PT ;  /* 0x00000014b39a7209 */ /* 0x000fe40007800000 */
[----:B------:R2:W3:Y:S01]  /*6780*/  MUFU.EX2 R20, R187 ;  /* 0x000000bb00147308 */ /* 0x0004e20000000800 */
[----:B------:R-:W-:Y:S01]  /*6790*/  @!P3 FMUL R155, R155, 0.5 ;  /* 0x3f0000009b9bb820 */ /* 0x000fe20000400000 */
[----:B------:R-:W-:Y:S01]  /*67a0*/  FMNMX R23, R177, R154, !PT ;  /* 0x0000009ab1177209 */ /* 0x000fe20007800000 */
[----:B-1----:R-:W-:Y:S02]  /*67b0*/  @!P4 FMUL R162, R162, R162 ;  /* 0x000000a2a2a2c220 */ /* 0x002fe40000400000 */
[----:B------:R-:W-:Y:S01]  /*67c0*/  @!P5 FMUL R176, R176, 0.5 ;  /* 0x3f000000b0b0d820 */ /* 0x000fe20000400000 */
[----:B------:R-:W-:Y:S02]  /*67d0*/  FMNMX R154, R180, R23, !PT ;  /* 0x00000017b49a7209 */ /* 0x000fe40007800000 */
[----:B------:R-:W1:Y:S01]  /*67e0*/  MUFU.EX2 R23, R155 ;  /* 0x0000009b00177308 */ /* 0x000e620000000800 */
[--C-:B--2---:R-:W-:Y:S01]  /*67f0*/  FFMA R187, R163, UR6, -R186.reuse ;  /* 0x00000006a3bb7c23 */ /* 0x104fe200080008ba */
[----:B------:R-:W-:Y:S01]  /*6800*/  FMNMX R158, R181, R154, !PT ;  /* 0x0000009ab59e7209 */ /* 0x000fe20007800000 */
[--C-:B------:R-:W-:Y:S01]  /*6810*/  FFMA R163, R166, UR6, -R186.reuse ;  /* 0x00000006a6a37c23 */ /* 0x100fe200080008ba */
[--C-:B------:R-:W-:Y:S01]  /*6820*/  FFMA R166, R167, UR6, -R186.reuse ;  /* 0x00000006a7a67c23 */ /* 0x100fe200080008ba */
[----:B------:R-:W-:-:S02]  /*6830*/  FFMA R167, R170, UR6, -R186 ;  /* 0x00000006aaa77c23 */ /* 0x000fc400080008ba */
[----:B------:R-:W2:Y:S01]  /*6840*/  SHFL.BFLY PT, R159, R158, 0x1, 0x1f ;  /* 0x0c201f009e9f7f89 */ /* 0x000ea200000e0000 */
[----:B------:R4:W5:Y:S01]  /*6850*/  MUFU.EX2 R155, R176 ;  /* 0x000000b0009b7308 */ /* 0x0009620000000800 */
[----:B---3--:R-:W-:Y:S01]  /*6860*/  @!P6 FMUL R20, R20, R20 ;  /* 0x000000141414e220 */ /* 0x008fe20000400000 */
[----:B------:R-:W-:-:S06]  /*6870*/  FSETP.GEU.AND P6, PT, R187, -126, PT ;  /* 0xc2fc0000bb00780b */ /* 0x000fcc0003fce000 */
[----:B------:R-:W3:Y:S01]  /*6880*/  MUFU.EX2 R154, R173 ;  /* 0x000000ad009a7308 */ /* 0x000ee20000000800 */
[----:B-1----:R-:W-:Y:S01]  /*6890*/  @!P3 FMUL R23, R23, R23 ;  /* 0x000000171717b220 */ /* 0x002fe20000400000 */
[----:B------:R-:W-:Y:S01]  /*68a0*/  FSETP.GEU.AND P3, PT, R163, -126, PT ;  /* 0xc2fc0000a300780b */ /* 0x000fe20003f6e000 */
[----:B----4-:R-:W-:-:S04]  /*68b0*/  FFMA R176, R171, UR6, -R186 ;  /* 0x00000006abb07c23 */ /* 0x010fc800080008ba */
[----:B------:R-:W-:Y:S01]  /*68c0*/  @!P6 FMUL R187, R187, 0.5 ;  /* 0x3f000000bbbbe820 */ /* 0x000fe20000400000 */
[----:B------:R-:W-:Y:S01]  /*68d0*/  FSETP.GEU.AND P4, PT, R176, -126, PT ;  /* 0xc2fc0000b000780b */ /* 0x000fe20003f8e000 */
[----:B-----5:R-:W-:Y:S01]  /*68e0*/  @!P5 FMUL R155, R155, R155 ;  /* 0x0000009b9b9bd220 */ /* 0x020fe20000400000 */
[----:B------:R-:W-:Y:S01]  /*68f0*/  FSETP.GEU.AND P5, PT, R167, -126, PT ;  /* 0xc2fc0000a700780b */ /* 0x000fe20003fae000 */
[----:B------:R1:W4:Y:S04]  /*6900*/  MUFU.EX2 R173, R187 ;  /* 0x000000bb00ad7308 */ /* 0x0003280000000800 */
[----:B------:R-:W-:Y:S01]  /*6910*/  @!P3 FMUL R163, R163, 0.5 ;  /* 0x3f000000a3a3b820 */ /* 0x000fe20000400000 */
[----:B--2---:R-:W-:Y:S01]  /*6920*/  FMNMX R170, R158, R159, !PT ;  /* 0x0000009f9eaa7209 */ /* 0x004fe20007800000 */
[----:B---3--:R-:W-:Y:S01]  /*6930*/  @!P2 FMUL R154, R154, R154 ;  /* 0x0000009a9a9aa220 */ /* 0x008fe20000400000 */
[----:B------:R-:W-:Y:S01]  /*6940*/  FSETP.GEU.AND P2, PT, R166, -126, PT ;  /* 0xc2fc0000a600780b */ /* 0x000fe20003f4e000 */
[--C-:B------:R-:W-:Y:S01]  /*6950*/  FFMA R159, R174, UR6, -R186.reuse ;  /* 0x00000006ae9f7c23 */ /* 0x100fe200080008ba */
[--C-:B------:R-:W-:Y:S01]  /*6960*/  FFMA R174, R175, UR6, -R186.reuse ;  /* 0x00000006afae7c23 */ /* 0x100fe200080008ba */
[----:B------:R-:W2:Y:S01]  /*6970*/  MUFU.EX2 R163, R163 ;  /* 0x000000a300a37308 */ /* 0x000ea20000000800 */
[----:B------:R-:W3:Y:S01]  /*6980*/  SHFL.BFLY PT, R171, R170, 0x2, 0x1f ;  /* 0x0c401f00aaab7f89 */ /* 0x000ee200000e0000 */
[----:B------:R-:W-:Y:S01]  /*6990*/  @!P5 FMUL R167, R167, 0.5 ;  /* 0x3f000000a7a7d820 */ /* 0x000fe20000400000 */
[----:B------:R-:W-:Y:S01]  /*69a0*/  @!P4 FMUL R176, R176, 0.5 ;  /* 0x3f000000b0b0c820 */ /* 0x000fe20000400000 */
[--C-:B------:R-:W-:Y:S01]  /*69b0*/  FFMA R175, R17, UR6, -R186.reuse ;  /* 0x0000000611af7c23 */ /* 0x100fe200080008ba */
[----:B-1----:R-:W-:Y:S01]  /*69c0*/  FFMA R187, R183, UR6, -R186 ;  /* 0x00000006b7bb7c23 */ /* 0x002fe200080008ba */
[----:B----4-:R-:W-:Y:S01]  /*69d0*/  @!P6 FMUL R173, R173, R173 ;  /* 0x000000adadade220 */ /* 0x010fe20000400000 */
[----:B------:R-:W-:Y:S01]  /*69e0*/  FSETP.GEU.AND P6, PT, R159, -126, PT ;  /* 0xc2fc00009f00780b */ /* 0x000fe20003fce000 */
[----:B------:R-:W1:Y:S02]  /*69f0*/  MUFU.EX2 R167, R167 ;  /* 0x000000a700a77308 */ /* 0x000e640000000800 */
[----:B------:R-:W-:Y:S01]  /*6a00*/  @!P2 FMUL R166, R166, 0.5 ;  /* 0x3f000000a6a6a820 */ /* 0x000fe20000400000 */
[----:B--2---:R-:W-:-:S05]  /*6a10*/  @!P3 FMUL R163, R163, R163 ;  /* 0x000000a3a3a3b220 */ /* 0x004fca0000400000 */
[----:B------:R-:W2:Y:S01]  /*6a20*/  MUFU.EX2 R158, R166 ;  /* 0x000000a6009e7308 */ /* 0x000ea20000000800 */
[----:B------:R-:W-:-:S03]  /*6a30*/  FSETP.GEU.AND P3, PT, R174, -126, PT ;  /* 0xc2fc0000ae00780b */ /* 0x000fc60003f6e000 */
[----:B------:R-:W-:Y:S01]  /*6a40*/  @!P6 FMUL R159, R159, 0.5 ;  /* 0x3f0000009f9fe820 */ /* 0x000fe20000400000 */
[----:B---3--:R-:W-:-:S03]  /*6a50*/  FMNMX R17, R170, R171, !PT ;  /* 0x000000abaa117209 */ /* 0x008fc60007800000 */
[----:B------:R-:W3:Y:S01]  /*6a60*/  MUFU.EX2 R166, R176 ;  /* 0x000000b000a67308 */ /* 0x000ee20000000800 */
[----:B-1----:R-:W-:Y:S01]  /*6a70*/  @!P5 FMUL R167, R167, R167 ;  /* 0x000000a7a7a7d220 */ /* 0x002fe20000400000 */
[----:B------:R-:W-:Y:S01]  /*6a80*/  FSETP.GEU.AND P5, PT, R185, -126, PT ;  /* 0xc2fc0000b900780b */ /* 0x000fe20003fae000 */
[----:B------:R-:W-:-:S03]  /*6a90*/  FFMA R170, R182, UR6, -R186 ;  /* 0x00000006b6aa7c23 */ /* 0x000fc600080008ba */
[----:B------:R-:W-:Y:S02]  /*6aa0*/  @!P3 FMUL R174, R174, 0.5 ;  /* 0x3f000000aeaeb820 */ /* 0x000fe40000400000 */
[----:B------:R-:W1:Y:S01]  /*6ab0*/  MUFU.EX2 R159, R159 ;  /* 0x0000009f009f7308 */ /* 0x000e620000000800 */
[----:B--2---:R-:W-:Y:S01]  /*6ac0*/  @!P2 FMUL R158, R158, R158 ;  /* 0x0000009e9e9ea220 */ /* 0x004fe20000400000 */
[----:B------:R-:W-:-:S05]  /*6ad0*/  FSETP.GEU.AND P2, PT, R175, -126, PT ;  /* 0xc2fc0000af00780b */ /* 0x000fca0003f4e000 */
[----:B------:R-:W-:Y:S01]  /*6ae0*/  @!P5 FMUL R185, R185, 0.5 ;  /* 0x3f000000b9b9d820 */ /* 0x000fe20000400000 */
[----:B------:R-:W2:Y:S01]  /*6af0*/  MUFU.EX2 R174, R174 ;  /* 0x000000ae00ae7308 */ /* 0x000ea20000000800 */
[----:B---3--:R-:W-:Y:S01]  /*6b00*/  @!P4 FMUL R166, R166, R166 ;  /* 0x000000a6a6a6c220 */ /* 0x008fe20000400000 */
[----:B------:R-:W-:-:S04]  /*6b10*/  FSETP.NEU.AND P4, PT, R17, -INF , PT ;  /* 0xff8000001100780b */ /* 0x000fc80003f8d000 */
[----:B------:R-:W-:Y:S01]  /*6b20*/  FSEL R182, R17, RZ, P4 ;  /* 0x000000ff11b67208 */ /* 0x000fe20002000000 */
[----:B------:R-:W-:Y:S01]  /*6b30*/  @!P2 FMUL R175, R175, 0.5 ;  /* 0x3f000000afafa820 */ /* 0x000fe20000400000 */
[----:B------:R-:W-:Y:S01]  /*6b40*/  FSETP.GEU.AND P4, PT, R170, -126, PT ;  /* 0xc2fc0000aa00780b */ /* 0x000fe20003f8e000 */
[----:B------:R-:W3:Y:S01]  /*6b50*/  MUFU.EX2 R176, R185 ;  /* 0x000000b900b07308 */ /* 0x000ee20000000800 */
[----:B-1----:R-:W-:Y:S01]  /*6b60*/  @!P6 FMUL R159, R159, R159 ;  /* 0x0000009f9f9fe220 */ /* 0x002fe20000400000 */
[C---:B------:R-:W-:Y:S01]  /*6b70*/  FMUL R186, R182.reuse, UR6 ;  /* 0x00000006b6ba7c20 */ /* 0x040fe20008400000 */
[----:B------:R-:W-:Y:S01]  /*6b80*/  FSETP.GEU.AND P6, PT, R187, -126, PT ;  /* 0xc2fc0000bb00780b */ /* 0x000fe20003fce000 */
[----:B------:R-:W-:Y:S01]  /*6b90*/  FADD R182, -R182, R19 ;  /* 0x00000013b6b67221 */ /* 0x000fe20000000100 */
[----:B------:R-:W-:Y:S01]  /*6ba0*/  FADD R19, R20, R167 ;  /* 0x000000a714137221 */ /* 0x000fe20000000000 */
[--C-:B------:R-:W-:Y:S01]  /*6bb0*/  FFMA R152, R152, UR6, -R186.reuse ;  /* 0x0000000698987c23 */ /* 0x100fe200080008ba */
[--C-:B------:R-:W-:Y:S01]  /*6bc0*/  FFMA R156, R156, UR6, -R186.reuse ;  /* 0x000000069c9c7c23 */ /* 0x100fe200080008ba */
[----:B--2---:R-:W-:Y:S01]  /*6bd0*/  @!P3 FMUL R174, R174, R174 ;  /* 0x000000aeaeaeb220 */ /* 0x004fe20000400000 */
[----:B------:R-:W1:Y:S01]  /*6be0*/  MUFU.EX2 R171, R175 ;  /* 0x000000af00ab7308 */ /* 0x000e620000000800 */
[--C-:B------:R-:W-:Y:S01]  /*6bf0*/  FFMA R153, R153, UR6, -R186.reuse ;  /* 0x0000000699997c23 */ /* 0x100fe200080008ba */
[----:B------:R-:W-:Y:S01]  /*6c00*/  FSETP.GEU.AND P3, PT, R152, -126, PT ;  /* 0xc2fc00009800780b */ /* 0x000fe20003f6e000 */
[----:B------:R-:W-:Y:S01]  /*6c10*/  @!P4 FMUL R170, R170, 0.5 ;  /* 0x3f000000aaaac820 */ /* 0x000fe20000400000 */
[--C-:B------:R-:W-:Y:S01]  /*6c20*/  FFMA R183, R157, UR6, -R186.reuse ;  /* 0x000000069db77c23 */ /* 0x100fe200080008ba */
[--C-:B------:R-:W-:Y:S01]  /*6c30*/  FFMA R160, R160, UR6, -R186.reuse ;  /* 0x00000006a0a07c23 */ /* 0x100fe200080008ba */
[--C-:B------:R-:W-:Y:S01]  /*6c40*/  FFMA R161, R161, UR6, -R186.reuse ;  /* 0x00000006a1a17c23 */ /* 0x100fe200080008ba */
[----:B------:R-:W-:Y:S01]  /*6c50*/  @!P6 FMUL R187, R187, 0.5 ;  /* 0x3f000000bbbbe820 */ /* 0x000fe20000400000 */
[----:B---3--:R-:W-:Y:S01]  /*6c60*/  @!P5 FMUL R176, R176, R176 ;  /* 0x000000b0b0b0d220 */ /* 0x008fe20000400000 */
[----:B------:R-:W2:Y:S01]  /*6c70*/  MUFU.EX2 R170, R170 ;  /* 0x000000aa00aa7308 */ /* 0x000ea20000000800 */
[----:B------:R-:W-:Y:S01]  /*6c80*/  FSETP.GEU.AND P5, PT, R156, -126, PT ;  /* 0xc2fc00009c00780b */ /* 0x000fe20003fae000 */
[--C-:B------:R-:W-:Y:S01]  /*6c90*/  FFMA R164, R164, UR6, -R186.reuse ;  /* 0x00000006a4a47c23 */ /* 0x100fe200080008ba */
[--C-:B------:R-:W-:Y:S01]  /*6ca0*/  FFMA R185, R168, UR6, -R186.reuse ;  /* 0x00000006a8b97c23 */ /* 0x100fe200080008ba */
[--C-:B------:R-:W-:Y:S01]  /*6cb0*/  FFMA R168, R169, UR6, -R186.reuse ;  /* 0x00000006a9a87c23 */ /* 0x100fe200080008ba */
[--C-:B------:R-:W-:Y:S01]  /*6cc0*/  FFMA R180, R180, UR6, -R186.reuse ;  /* 0x00000006b4b47c23 */ /* 0x100fe200080008ba */
[----:B------:R-:W-:Y:S01]  /*6cd0*/  @!P3 FMUL R152, R152, 0.5 ;  /* 0x3f0000009898b820 */ /* 0x000fe20000400000 */
[----:B------:R-:W-:Y:S01]  /*6ce0*/  FFMA R181, R181, UR6, -R186 ;  /* 0x00000006b5b57c23 */ /* 0x000fe200080008ba */
[----:B------:R-:W3:Y:S01]  /*6cf0*/  MUFU.EX2 R175, R187 ;  /* 0x000000bb00af7308 */ /* 0x000ee20000000800 */
[----:B-1----:R-:W-:Y:S01]  /*6d00*/  @!P2 FMUL R171, R171, R171 ;  /* 0x000000abababa220 */ /* 0x002fe20000400000 */
[----:B------:R-:W-:Y:S01]  /*6d10*/  FSETP.GEU.AND P2, PT, R153, -126, PT ;  /* 0xc2fc00009900780b */ /* 0x000fe20003f4e000 */
[----:B------:R-:W-:-:S03]  /*6d20*/  FMUL R182, R182, UR6 ;  /* 0x00000006b6b67c20 */ /* 0x000fc60008400000 */
[----:B------:R-:W-:Y:S02]  /*6d30*/  @!P5 FMUL R156, R156, 0.5 ;  /* 0x3f0000009c9cd820 */ /* 0x000fe40000400000 */
[----:B------:R-:W1:Y:S01]  /*6d40*/  MUFU.EX2 R152, R152 ;  /* 0x0000009800987308 */ /* 0x000e620000000800 */
[----:B--2---:R-:W-:Y:S01]  /*6d50*/  @!P4 FMUL R170, R170, R170 ;  /* 0x000000aaaaaac220 */ /* 0x004fe20000400000 */
[----:B------:R-:W-:-:S03]  /*6d60*/  FSETP.GEU.AND P4, PT, R183, -126, PT ;  /* 0xc2fc0000b700780b */ /* 0x000fc60003f8e000 */
[----:B------:R-:W-:Y:S01]  /*6d70*/  FADD R188, R163, R170 ;  /* 0x000000aaa3bc7221 */ /* 0x000fe20000000000 */
[----:B------:R-:W-:Y:S01]  /*6d80*/  F2FP.BF16.F32.PACK_AB R163, R158, R163 ;  /* 0x000000a39ea3723e */ /* 0x000fe200000010ff */
[----:B------:R-:W-:Y:S01]  /*6d90*/  @!P2 FMUL R153, R153, 0.5 ;  /* 0x3f0000009999a820 */ /* 0x000fe20000400000 */
[----:B------:R-:W2:Y:S01]  /*6da0*/  MUFU.EX2 R156, R156 ;  /* 0x0000009c009c7308 */ /* 0x000ea20000000800 */
[----:B---3--:R-:W-:Y:S01]  /*6db0*/  @!P6 FMUL R175, R175, R175 ;  /* 0x000000afafafe220 */ /* 0x008fe20000400000 */
[----:B------:R-:W-:-:S05]  /*6dc0*/  FSETP.GEU.AND P6, PT, R160, -126, PT ;  /* 0xc2fc0000a000780b */ /* 0x000fca0003fce000 */
[----:B------:R-:W-:Y:S01]  /*6dd0*/  @!P4 FMUL R183, R183, 0.5 ;  /* 0x3f000000b7b7c820 */ /* 0x000fe20000400000 */
[----:B------:R3:W4:Y:S01]  /*6de0*/  MUFU.EX2 R157, R153 ;  /* 0x00000099009d7308 */ /* 0x0007220000000800 */
[----:B-1----:R-:W-:Y:S01]  /*6df0*/  @!P3 FMUL R152, R152, R152 ;  /* 0x000000989898b220 */ /* 0x002fe20000400000 */
[----:B------:R-:W-:-:S05]  /*6e00*/  FSETP.GEU.AND P3, PT, R161, -126, PT ;  /* 0xc2fc0000a100780b */ /* 0x000fca0003f6e000 */
[----:B------:R-:W-:Y:S01]  /*6e10*/  @!P6 FMUL R160, R160, 0.5 ;  /* 0x3f000000a0a0e820 */ /* 0x000fe20000400000 */
[----:B------:R-:W1:Y:S01]  /*6e20*/  MUFU.EX2 R183, R183 ;  /* 0x000000b700b77308 */ /* 0x000e620000000800 */
[----:B---3--:R-:W-:Y:S01]  /*6e30*/  FFMA R153, R165, UR6, -R186 ;  /* 0x00000006a5997c23 */ /* 0x008fe200080008ba */
[----:B--2---:R-:W-:-:S04]  /*6e40*/  @!P5 FMUL R156, R156, R156 ;  /* 0x0000009c9c9cd220 */ /* 0x004fc80000400000 */
[----:B------:R-:W-:Y:S01]  /*6e50*/  FSETP.GEU.AND P5, PT, R153, -126, PT ;  /* 0xc2fc00009900780b */ /* 0x000fe20003fae000 */
[----:B------:R-:W-:Y:S01]  /*6e60*/  @!P3 FMUL R161, R161, 0.5 ;  /* 0x3f000000a1a1b820 */ /* 0x000fe20000400000 */
[----:B------:R-:W2:Y:S01]  /*6e70*/  MUFU.EX2 R160, R160 ;  /* 0x000000a000a07308 */ /* 0x000ea20000000800 */
[----:B----4-:R-:W-:Y:S01]  /*6e80*/  @!P2 FMUL R157, R157, R157 ;  /* 0x0000009d9d9da220 */ /* 0x010fe20000400000 */
[----:B------:R-:W-:-:S06]  /*6e90*/  FSETP.GEU.AND P2, PT, R164, -126, PT ;  /* 0xc2fc0000a400780b */ /* 0x000fcc0003f4e000 */
[----:B------:R3:W4:Y:S01]  /*6ea0*/  MUFU.EX2 R165, R161 ;  /* 0x000000a100a57308 */ /* 0x0007220000000800 */
[----:B-1----:R-:W-:Y:S01]  /*6eb0*/  @!P4 FMUL R183, R183, R183 ;  /* 0x000000b7b7b7c220 */ /* 0x002fe20000400000 */
[----:B------:R-:W-:Y:S01]  /*6ec0*/  FSETP.GEU.AND P4, PT, R185, -126, PT ;  /* 0xc2fc0000b900780b */ /* 0x000fe20003f8e000 */
[----:B------:R-:W-:-:S04]  /*6ed0*/  @!P5 FMUL R153, R153, 0.5 ;  /* 0x3f0000009999d820 */ /* 0x000fc80000400000 */
[----:B------:R-:W-:Y:S01]  /*6ee0*/  @!P2 FMUL R164, R164, 0.5 ;  /* 0x3f000000a4a4a820 */ /* 0x000fe20000400000 */
[----:B------:R1:W5:Y:S01]  /*6ef0*/  MUFU.EX2 R169, R153 ;  /* 0x0000009900a97308 */ /* 0x0003620000000800 */
[--C-:B---3--:R-:W-:Y:S01]  /*6f00*/  FFMA R161, R172, UR6, -R186.reuse ;  /* 0x00000006aca17c23 */ /* 0x108fe200080008ba */
[----:B--2---:R-:W-:Y:S01]  /*6f10*/  @!P6 FMUL R160, R160, R160 ;  /* 0x000000a0a0a0e220 */ /* 0x004fe20000400000 */
[----:B------:R-:W-:Y:S01]  /*6f20*/  FSETP.GEU.AND P6, PT, R168, -126, PT ;  /* 0xc2fc0000a800780b */ /* 0x000fe20003fce000 */
[--C-:B------:R-:W-:Y:S01]  /*6f30*/  FFMA R172, R178, UR6, -R186.reuse ;  /* 0x00000006b2ac7c23 */ /* 0x100fe200080008ba */
[--C-:B------:R-:W-:Y:S02]  /*6f40*/  FFMA R178, R177, UR6, -R186.reuse ;  /* 0x00000006b1b27c23 */ /* 0x100fe400080008ba */
[----:B------:R-:W-:Y:S01]  /*6f50*/  @!P4 FMUL R185, R185, 0.5 ;  /* 0x3f000000b9b9c820 */ /* 0x000fe20000400000 */
[----:B------:R-:W2:Y:S01]  /*6f60*/  MUFU.EX2 R164, R164 ;  /* 0x000000a400a47308 */ /* 0x000ea20000000800 */
[----:B----4-:R-:W-:Y:S01]  /*6f70*/  @!P3 FMUL R165, R165, R165 ;  /* 0x000000a5a5a5b220 */ /* 0x010fe20000400000 */
[----:B------:R-:W-:Y:S01]  /*6f80*/  FSETP.GEU.AND P3, PT, R161, -126, PT ;  /* 0xc2fc0000a100780b */ /* 0x000fe20003f6e000 */
[----:B-1----:R-:W-:Y:S01]  /*6f90*/  FFMA R153, R179, UR6, -R186 ;  /* 0x00000006b3997c23 */ /* 0x002fe200080008ba */
[----:B------:R-:W-:-:S04]  /*6fa0*/  FADD R186, R162, R171 ;  /* 0x000000aba2ba7221 */ /* 0x000fc80000000000 */
[----:B------:R-:W-:Y:S01]  /*6fb0*/  @!P6 FMUL R168, R168, 0.5 ;  /* 0x3f000000a8a8e820 */ /* 0x000fe20000400000 */
[----:B-----5:R-:W-:Y:S01]  /*6fc0*/  @!P5 FMUL R169, R169, R169 ;  /* 0x000000a9a9a9d220 */ /* 0x020fe20000400000 */
[----:B------:R-:W-:Y:S01]  /*6fd0*/  FSETP.GEU.AND P5, PT, R153, -126, PT ;  /* 0xc2fc00009900780b */ /* 0x000fe20003fae000 */
[----:B------:R-:W1:Y:S01]  /*6fe0*/  MUFU.EX2 R185, R185 ;  /* 0x000000b900b97308 */ /* 0x000e620000000800 */
[----:B------:R-:W-:Y:S01]  /*6ff0*/  FADD R187, R19, R186 ;  /* 0x000000ba13bb7221 */ /* 0x000fe20000000000 */
[----:B------:R-:W-:Y:S01]  /*7000*/  FADD R19, R23, R166 ;  /* 0x000000a617137221 */ /* 0x000fe20000000000 */
[----:B------:R-:W-:Y:S01]  /*7010*/  FADD R186, R173, R176 ;  /* 0x000000b0adba7221 */ /* 0x000fe20000000000 */
[----:B------:R-:W-:Y:S01]  /*7020*/  @!P3 FMUL R161, R161, 0.5 ;  /* 0x3f000000a1a1b820 */ /* 0x000fe20000400000 */
[----:B--2---:R-:W-:Y:S01]  /*7030*/  @!P2 FMUL R164, R164, R164 ;  /* 0x000000a4a4a4a220 */ /* 0x004fe20000400000 */
[----:B------:R-:W-:Y:S02]  /*7040*/  FSETP.GEU.AND P2, PT, R172, -126, PT ;  /* 0xc2fc0000ac00780b */ /* 0x000fe40003f4e000 */
[----:B------:R-:W2:Y:S01]  /*7050*/  MUFU.EX2 R168, R168 ;  /* 0x000000a800a87308 */ /* 0x000ea20000000800 */
[----:B------:R-:W-:-:S03]  /*7060*/  FADD R189, R19, R186 ;  /* 0x000000ba13bd7221 */ /* 0x000fc60000000000 */
[----:B------:R-:W-:-:S04]  /*7070*/  @!P5 FMUL R153, R153, 0.5 ;  /* 0x3f0000009999d820 */ /* 0x000fc80000400000 */
[----:B------:R3:W4:Y:S01]  /*7080*/  MUFU.EX2 R179, R161 ;  /* 0x000000a100b37308 */ /* 0x0007220000000800 */
[----:B-1----:R-:W-:Y:S01]  /*7090*/  @!P4 FMUL R185, R185, R185 ;  /* 0x000000b9b9b9c220 */ /* 0x002fe20000400000 */
[----:B------:R-:W-:Y:S01]  /*70a0*/  FSETP.GEU.AND P4, PT, R178, -126, PT ;  /* 0xc2fc0000b200780b */ /* 0x000fe20003f8e000 */
[----:B------:R-:W-:Y:S02]  /*70b0*/  @!P2 FMUL R172, R172, 0.5 ;  /* 0x3f000000acaca820 */ /* 0x000fe40000400000 */
[----:B------:R-:W-:Y:S01]  /*70c0*/  FADD R19, R152, R185 ;  /* 0x000000b998137221 */ /* 0x000fe20000000000 */
[----:B------:R-:W-:Y:S02]  /*70d0*/  F2FP.BF16.F32.PACK_AB R152, R157, R152 ;  /* 0x000000989d98723e */ /* 0x000fe400000010ff */
[----:B------:R1:W5:Y:S01]  /*70e0*/  MUFU.EX2 R177, R153 ;  /* 0x0000009900b17308 */ /* 0x0003620000000800 */
[----:B--2---:R-:W-:Y:S01]  /*70f0*/  @!P6 FMUL R168, R168, R168 ;  /* 0x000000a8a8a8e220 */ /* 0x004fe20000400000 */
[----:B------:R-:W-:Y:S01]  /*7100*/  FSETP.GEU.AND P6, PT, R180, -126, PT ;  /* 0xc2fc0000b400780b */ /* 0x000fe20003fce000 */
[----:B---3--:R-:W-:-:S04]  /*7110*/  FMUL R161, R21, UR6 ;  /* 0x0000000615a17c20 */ /* 0x008fc80008400000 */
[----:B------:R-:W-:Y:S01]  /*7120*/  @!P4 FMUL R178, R178, 0.5 ;  /* 0x3f000000b2b2c820 */ /* 0x000fe20000400000 */
[----:B------:R-:W2:Y:S01]  /*7130*/  MUFU.EX2 R172, R172 ;  /* 0x000000ac00ac7308 */ /* 0x000ea20000000800 */
[----:B----4-:R-:W-:Y:S01]  /*7140*/  @!P3 FMUL R179, R179, R179 ;  /* 0x000000b3b3b3b220 */ /* 0x010fe20000400000 */
[----:B------:R-:W-:Y:S01]  /*7150*/  FSETP.GEU.AND P3, PT, R181, -126, PT ;  /* 0xc2fc0000b500780b */ /* 0x000fe20003f6e000 */
[----:B-1----:R-:W-:Y:S01]  /*7160*/  FADD R153, R154, R159 ;  /* 0x0000009f9a997221 */ /* 0x002fe20000000000 */
[----:B------:R-:W-:-:S03]  /*7170*/  F2FP.BF16.F32.PACK_AB R159, R174, R159 ;  /* 0x0000009fae9f723e */ /* 0x000fc600000010ff */
[----:B------:R-:W-:Y:S01]  /*7180*/  @!P6 FMUL R180, R180, 0.5 ;  /* 0x3f000000b4b4e820 */ /* 0x000fe20000400000 */
[----:B------:R-:W1:Y:S01]  /*7190*/  MUFU.EX2 R178, R178 ;  /* 0x000000b200b27308 */ /* 0x000e620000000800 */
[----:B-----5:R-:W-:Y:S01]  /*71a0*/  @!P5 FMUL R177, R177, R177 ;  /* 0x000000b1b1b1d220 */ /* 0x020fe20000400000 */
[----:B------:R-:W-:Y:S01]  /*71b0*/  FSETP.GEU.AND P5, PT, R182, -126, PT ;  /* 0xc2fc0000b600780b */ /* 0x000fe20003fae000 */
[----:B------:R-:W-:Y:S01]  /*71c0*/  FADD R194, R153, R188 ;  /* 0x000000bc99c27221 */ /* 0x000fe20000000000 */
[----:B------:R-:W-:Y:S01]  /*71d0*/  FADD R153, R157, R168 ;  /* 0x000000a89d997221 */ /* 0x000fe20000000000 */
[----:B------:R-:W-:Y:S01]  /*71e0*/  FADD R186, R160, R177 ;  /* 0x000000b1a0ba7221 */ /* 0x000fe20000000000 */
[----:B------:R-:W-:Y:S01]  /*71f0*/  F2FP.BF16.F32.PACK_AB R160, R165, R160 ;  /* 0x000000a0a5a0723e */ /* 0x000fe200000010ff */
[----:B------:R-:W-:Y:S01]  /*7200*/  @!P3 FMUL R181, R181, 0.5 ;  /* 0x3f000000b5b5b820 */ /* 0x000fe20000400000 */
[----:B------:R3:W4:Y:S01]  /*7210*/  MUFU.EX2 R21, R180 ;  /* 0x000000b400157308 */ /* 0x0007220000000800 */
[----:B--2---:R-:W-:Y:S01]  /*7220*/  @!P2 FMUL R172, R172, R172 ;  /* 0x000000acacaca220 */ /* 0x004fe20000400000 */
[----:B------:R-:W-:Y:S01]  /*7230*/  FSETP.GEU.AND P2, PT, R161, -126, PT ;  /* 0xc2fc0000a100780b */ /* 0x000fe20003f4e000 */
[----:B------:R-:W-:Y:S01]  /*7240*/  FADD R19, R19, R186 ;  /* 0x000000ba13137221 */ /* 0x000fe20000000000 */
[----:B------:R-:W-:Y:S01]  /*7250*/  FADD R187, R187, R194 ;  /* 0x000000c2bbbb7221 */ /* 0x000fe20000000000 */
[----:B------:R-:W-:-:S02]  /*7260*/  F2FP.BF16.F32.PACK_AB R157, R166, R167 ;  /* 0x000000a7a69d723e */ /* 0x000fc400000010ff */
[----:B------:R-:W-:Y:S01]  /*7270*/  @!P5 FMUL R182, R182, 0.5 ;  /* 0x3f000000b6b6d820 */ /* 0x000fe20000400000 */
[----:B------:R2:W5:Y:S01]  /*7280*/  MUFU.EX2 R18, R181 ;  /* 0x000000b500127308 */ /* 0x0005620000000800 */
[C---:B---3--:R-:W-:Y:S01]  /*7290*/  FADD R180, R155.reuse, R174 ;  /* 0x000000ae9bb47221 */ /* 0x048fe20000000000 */
[----:B-1----:R-:W-:Y:S01]  /*72a0*/  @!P4 FMUL R178, R178, R178 ;  /* 0x000000b2b2b2c220 */ /* 0x002fe20000400000 */
[----:B------:R-:W-:Y:S02]  /*72b0*/  F2FP.BF16.F32.PACK_AB R155, R155, R154 ;  /* 0x0000009a9b9b723e */ /* 0x000fe400000010ff */
[----:B------:R-:W-:Y:S01]  /*72c0*/  F2FP.BF16.F32.PACK_AB R154, R183, R156 ;  /* 0x0000009cb79a723e */ /* 0x000fe200000010ff */
[----:B------:R-:W-:Y:S01]  /*72d0*/  FADD R188, R165, R178 ;  /* 0x000000b2a5bc7221 */ /* 0x000fe20000000000 */
[----:B------:R-:W-:Y:S01]  /*72e0*/  @!P2 FMUL R161, R161, 0.5 ;  /* 0x3f000000a1a1a820 */ /* 0x000fe20000400000 */
[----:B------:R-:W1:Y:S01]  /*72f0*/  MUFU.EX2 R182, R182 ;  /* 0x000000b600b67308 */ /* 0x000e620000000800 */
[----:B--2---:R-:W-:Y:S01]  /*7300*/  FADD R181, R158, R175 ;  /* 0x000000af9eb57221 */ /* 0x004fe20000000000 */
[----:B----4-:R-:W-:Y:S01]  /*7310*/  @!P6 FMUL R21, R21, R21 ;  /* 0x000000151515e220 */ /* 0x010fe20000400000 */
[----:B------:R-:W-:Y:S01]  /*7320*/  FADD R153, R153, R188 ;  /* 0x000000bc99997221 */ /* 0x000fe20000000000 */
[----:B------:R-:W-:Y:S01]  /*7330*/  F2FP.BF16.F32.PACK_AB R158, R172, R179 ;  /* 0x000000b3ac9e723e */ /* 0x000fe200000010ff */
[----:B------:R-:W-:Y:S01]  /*7340*/  FADD R196, R180, R181 ;  /* 0x000000b5b4c47221 */ /* 0x000fe20000000000 */
[----:B------:R-:W-:Y:S01]  /*7350*/  FADD R180, R183, R172 ;  /* 0x000000acb7b47221 */ /* 0x000fe20000000000 */
[----:B------:R-:W-:Y:S01]  /*7360*/  FADD R190, R164, R21 ;  /* 0x00000015a4be7221 */ /* 0x000fe20000000000 */
[----:B------:R2:W3:Y:S01]  /*7370*/  MUFU.EX2 R192, R161 ;  /* 0x000000a100c07308 */ /* 0x0004e20000000800 */
[----:B-----5:R-:W-:Y:S01]  /*7380*/  @!P3 FMUL R18, R18, R18 ;  /* 0x000000121212b220 */ /* 0x020fe20000400000 */
[----:B------:R-:W-:Y:S01]  /*7390*/  FADD R196, R189, R196 ;  /* 0x000000c4bdc47221 */ /* 0x000fe20000000000 */
[----:B------:R-:W-:-:S02]  /*73a0*/  F2FP.BF16.F32.PACK_AB R165, R176, R171 ;  /* 0x000000abb0a5723e */ /* 0x000fc400000010ff */
[----:B------:R-:W-:Y:S01]  /*73b0*/  FADD R181, R169, R18 ;  /* 0x00000012a9b57221 */ /* 0x000fe20000000000 */
[----:B------:R-:W-:Y:S01]  /*73c0*/  FADD R187, R187, R196 ;  /* 0x000000c4bbbb7221 */ /* 0x000fe20000000000 */
[----:B------:R-:W-:Y:S01]  /*73d0*/  F2FP.BF16.F32.PACK_AB R166, R18, R21 ;  /* 0x0000001512a6723e */ /* 0x000fe200000010ff */
[----:B--2---:R-:W-:Y:S01]  /*73e0*/  FADD R161, R156, R179 ;  /* 0x000000b39ca17221 */ /* 0x004fe20000000000 */
[----:B------:R-:W-:Y:S01]  /*73f0*/  FADD R180, R180, R181 ;  /* 0x000000b5b4b47221 */ /* 0x000fe20000000000 */
[----:B-1----:R-:W-:Y:S01]  /*7400*/  @!P5 FMUL R182, R182, R182 ;  /* 0x000000b6b6b6d220 */ /* 0x002fe20000400000 */
[----:B------:R-:W-:Y:S01]  /*7410*/  F2FP.BF16.F32.PACK_AB R156, R168, R185 ;  /* 0x000000b9a89c723e */ /* 0x000fe200000010ff */
[----:B------:R-:W-:Y:S01]  /*7420*/  FADD R190, R161, R190 ;  /* 0x000000bea1be7221 */ /* 0x000fe20000000000 */
[----:B------:R-:W-:Y:S01]  /*7430*/  FADD R180, R153, R180 ;  /* 0x000000b499b47221 */ /* 0x000fe20000000000 */
[----:B------:R-:W-:Y:S01]  /*7440*/  F2FP.BF16.F32.PACK_AB R161, R173, R162 ;  /* 0x000000a2ada1723e */ /* 0x000fe200000010ff */
[----:B------:R-:W-:Y:S01]  /*7450*/  FMUL R24, R24, R182 ;  /* 0x000000b618187220 */ /* 0x000fe20000400000 */
[----:B------:R-:W-:Y:S01]  /*7460*/  FADD R19, R19, R190 ;  /* 0x000000be13137221 */ /* 0x000fe20000000000 */
[----:B---3--:R-:W-:Y:S01]  /*7470*/  @!P2 FMUL R192, R192, R192 ;  /* 0x000000c0c0c0a220 */ /* 0x008fe20000400000 */
[----:B------:R-:W-:Y:S01]  /*7480*/  F2FP.BF16.F32.PACK_AB R162, R169, R164 ;  /* 0x000000a4a9a2723e */ /* 0x000fe200000010ff */
[----:B------:R-:W-:Y:S01]  /*7490*/  FMUL R25, R25, R182 ;  /* 0x000000b619197220 */ /* 0x000fe20000400000 */
[----:B------:R-:W-:Y:S01]  /*74a0*/  FADD R19, R19, R180 ;  /* 0x000000b413137221 */ /* 0x000fe20000000000 */
[----:B------:R-:W-:Y:S01]  /*74b0*/  FFMA R3, R192, R3, R187 ;  /* 0x00000003c0037223 */ /* 0x000fe200000000bb */
[-C--:B------:R-:W-:Y:S01]  /*74c0*/  FMUL R26, R26, R192.reuse ;  /* 0x000000c01a1a7220 */ /* 0x080fe20000400000 */
[-C--:B------:R-:W-:Y:S01]  /*74d0*/  FMUL R27, R27, R192.reuse ;  /* 0x000000c01b1b7220 */ /* 0x080fe20000400000 */
[----:B------:R-:W-:Y:S01]  /*74e0*/  FFMA R15, R182, R15, R19 ;  /* 0x0000000fb60f7223 */ /* 0x000fe20000000013 */
[----:B------:R-:W-:Y:S01]  /*74f0*/  MOV R19, UR60 ;  /* 0x0000003c00137c02 */ /* 0x000fe20008000f00 */
[-C--:B------:R-:W-:Y:S01]  /*7500*/  FMUL R30, R30, R192.reuse ;  /* 0x000000c01e1e7220 */ /* 0x080fe20000400000 */
[-C--:B------:R-:W-:Y:S01]  /*7510*/  FMUL R31, R31, R192.reuse ;  /* 0x000000c01f1f7220 */ /* 0x080fe20000400000 */
[-C--:B------:R-:W-:Y:S01]  /*7520*/  FMUL R34, R34, R192.reuse ;  /* 0x000000c022227220 */ /* 0x080fe20000400000 */
[----:B------:R-:W-:Y:S01]  /*7530*/  SHF.L.U32 R19, R19, 0x1f, RZ ;  /* 0x0000001f13137819 */ /* 0x000fe200000006ff */
[-C--:B------:R-:W-:Y:S01]  /*7540*/  FMUL R35, R35, R192.reuse ;  /* 0x000000c023237220 */ /* 0x080fe20000400000 */
[-C--:B------:R-:W-:Y:S01]  /*7550*/  FMUL R38, R38, R192.reuse ;  /* 0x000000c026267220 */ /* 0x080fe20000400000 */
[-C--:B------:R-:W-:Y:S01]  /*7560*/  FMUL R39, R39, R192.reuse ;  /* 0x000000c027277220 */ /* 0x080fe20000400000 */
[----:B------:R1:W2:Y:S01]  /*7570*/  SYNCS.PHASECHK.TRANS64.TRYWAIT P2, [UR5+0x38000], R19 ;  /* 0x03800013ff0075a7 */ /* 0x0002a20008040145 */
        /* <DEDUP_REMOVED lines=120> */
[----:B-12---:R-:W-:Y:S06]  /*7d00*/  @!P0 BRA `(.L_x_39) ;  /* 0x0000000000048947 */ /* 0x006fec0003800000 */
[----:B------:R-:W-:Y:S01]  /*7d10*/  BPT.TRAP 0x1 ;  /* 0x000000040000795c */ /* 0x000fe20000300000 */
.L_x_39:
[----:B------:R-:W-:Y:S05]  /*7d20*/  @P2 BRA `(.L_x_40) ;  /* 0x0000000000082947 */ /* 0x000fea0003800000 */
[----:B------:R-:W1:Y:S02]  /*7d30*/  SYNCS.PHASECHK.TRANS64.TRYWAIT P2, [UR5+0x38000], R19 ;  /* 0x03800013ff0075a7 */ /* 0x000e640008040145 */
[----:B-1----:R-:W-:Y:S05]  /*7d40*/  @!P2 BRA `(.L_x_41) ;  /* 0x0000004800c8a947 */ /* 0x002fea0003800000 */
.L_x_40:
        /* <DEDUP_REMOVED lines=27> */
.L_x_42:
[----:B------:R-:W-:-:S04]  /*7f00*/  ULEA UR5, UR7, UR61, 0x3 ;  /* 0x0000003d07057291 */ /* 0x000fc8000f8e183f */
[----:B------:R-:W-:-:S04]  /*7f10*/  UIADD3 UR5, UR5, 0x38028, URZ ;  /* 0x0003802805057890 */ /* 0x000fc8000fffe03f */
[----:B------:R-:W-:-:S09]  /*7f20*/  UPRMT UR5, URZ, 0x654, UR5 ;  /* 0x000006543f057896 */ /* 0x000fd20008000005 */
[----:B------:R-:W-:Y:S01]  /*7f30*/  SYNCS.ARRIVE.TRANS64.RED.A1T0 RZ, [UR5], RZ ;  /* 0x000000ffffff79a7 */ /* 0x000fe20008100405 */
[----:B------:R-:W-:Y:S05]  /*7f40*/  @P1 BRA `(.L_x_43) ;  /* 0x0000000000041947 */ /* 0x000fea0003800000 */
[----:B------:R-:W-:Y:S01]  /*7f50*/  BPT.TRAP 0x1 ;  /* 0x000000040000795c */ /* 0x000fe20000300000 */
.L_x_43:
[----:B------:R-:W-:-:S04]  /*7f60*/  UIADD3 UR7, UR7, 0x1, URZ ;  /* 0x0000000107077890 */ /* 0x000fc8000fffe03f */
[----:B------:R-:W-:-:S04]  /*7f70*/  UISETP.NE.AND UP0, UPT, UR7, 0x5, UPT ;  /* 0x000000050700788c */ /* 0x000fc8000bf05270 */
[----:B------:R-:W-:Y:S01]  /*7f80*/  USEL UR7, UR7, URZ, UP0 ;  /* 0x0000003f07077287 */ /* 0x000fe20008000000 */
[----:B------:R-:W-:Y:S11]  /*7f90*/  @!P0 BRA `(.L_x_44) ;  /* 0x0000000000048947 */ /* 0x000ff60003800000 */
[----:B------:R-:W-:Y:S01]  /*7fa0*/  BPT.TRAP 0x1 ;  /* 0x000000040000795c */ /* 0x000fe20000300000 */
.L_x_44:
[----:B------:R-:W-:-:S04]  /*7fb0*/  ULEA UR5, UR7, UR61, 0x3 ;  /* 0x0000003d07057291 */ /* 0x000fc8000f8e183f */
[----:B------:R-:W-:-:S04]  /*7fc0*/  UIADD3 UR5, UR5, 0x38028, URZ ;  /* 0x0003802805057890 */ /* 0x000fc8000fffe03f */
[----:B------:R-:W-:-:S09]  /*7fd0*/  UPRMT UR5, URZ, 0x654, UR5 ;  /* 0x000006543f057896 */ /* 0x000fd20008000005 */
[----:B------:R-:W-:Y:S01]  /*7fe0*/  SYNCS.ARRIVE.TRANS64.RED.A1T0 RZ, [UR5], RZ ;  /* 0x000000ffffff79a7 */ /* 0x000fe20008100405 */
[----:B------:R-:W-:Y:S05]  /*7ff0*/  @P1 BRA `(.L_x_45) ;  /* 0x0000000000041947 */ /* 0x000fea0003800000 */
[----:B------:R-:W-:Y:S01]  /*8000*/  BPT.TRAP 0x1 ;  /* 0x000000040000795c */ /* 0x000fe20000300000 */
.L_x_45:
[----:B------:R-:W-:Y:S01]  /*8010*/  R2UR UR5, R184 ;  /* 0x00000000b80572ca */ /* 0x000fe200000e0000 */
[----:B------:R-:W-:Y:S01]  /*8020*/  UIADD3 UR4, UR4, 0x1, URZ ;  /* 0x0000000104047890 */ /* 0x000fe2000fffe03f */
[----:B------:R-:W-:Y:S01]  /*8030*/  IADD3 R16, R16, 0x40, RZ ;  /* 0x0000004010107810 */ /* 0x000fe20007ffe0ff */
[----:B------:R-:W-:Y:S01]  /*8040*/  UIADD3 UR7, UR7, 0x1, URZ ;  /* 0x0000000107077890 */ /* 0x000fe2000fffe03f */
[----:B-1----:R-:W-:Y:S01]  /*8050*/  MOV R19, R17 ;  /* 0x0000001100137202 */ /* 0x002fe20000000f00 */
[----:B------:R-:W-:Y:S01]  /*8060*/  UISETP.NE.AND UP1, UPT, UR4, 0x5, UPT ;  /* 0x000000050400788c */ /* 0x000fe2000bf25270 */
[----:B------:R-:W-:Y:S01]  /*8070*/  MOV R18, R14 ;  /* 0x0000000e00127202 */ /* 0x000fe20000000f00 */
[----:B------:R-:W-:Y:S02]  /*8080*/  UISETP.NE.AND UP0, UPT, UR7, 0x5, UPT ;  /* 0x000000050700788c */ /* 0x000fe4000bf05270 */
[----:B------:R-:W-:Y:S02]  /*8090*/  USEL UR4, UR4, URZ, UP1 ;  /* 0x0000003f04047287 */ /* 0x000fe40008800000 */
[----:B------:R-:W-:-:S02]  /*80a0*/  USEL UR7, UR7, URZ, UP0 ;  /* 0x0000003f07077287 */ /* 0x000fc40008000000 */
[----:B------:R-:W-:Y:S02]  /*80b0*/  UISETP.GT.AND UP2, UPT, UR5, 0x1, UPT ;  /* 0x000000010500788c */ /* 0x000fe4000bf44270 */
[----:B------:R-:W-:Y:S02]  /*80c0*/  UIADD3 UR10, UR5, -0x1, URZ ;  /* 0xffffffff050a7890 */ /* 0x000fe4000fffe03f */
[----:B------:R-:W-:Y:S02]  /*80d0*/  USEL UR5, URZ, 0x1, UP1 ;  /* 0x000000013f057887 */ /* 0x000fe40008800000 */
[----:B------:R-:W-:Y:S02]  /*80e0*/  PLOP3.LUT P2, PT, PT, PT, UP2, 0x80, 0x0 ;  /* 0x000000000000781c */ /* 0x000fe40003f4f028 */
[----:B------:R-:W-:Y:S01]  /*80f0*/  ULOP3.LUT UR60, UR60, UR5, URZ, 0x3c, !UPT ;  /* 0x000000053c3c7292 */ /* 0x000fe2000f8e3c3f */
[----:B------:R-:W-:-:S10]  /*8100*/  MOV R184, UR10 ;  /* 0x0000000a00b87c02 */ /* 0x000fd40008000f00 */
[----:B------:R-:W-:Y:S05]  /*8110*/  @P2 BRA `(.L_x_46) ;  /* 0xffffffd8001c2947 */ /* 0x000fea000383ffff */
.L_x_35:
[----:B------:R-:W2:Y:S01]  /*8120*/  SHFL.BFLY PT, R0, R15, 0x1, 0x1f ;  /* 0x0c201f000f007f89 */ /* 0x000ea200000e0000 */
[----:B------:R-:W-:Y:S01]  /*8130*/  BSSY B0, `(.L_x_47) ;  /* 0x0000023000007945 */ /* 0x000fe20003800000 */
[----:B------:R-:W-:Y:S02]  /*8140*/  MOV R6, 0x7f800000 ;  /* 0x7f80000000067802 */ /* 0x000fe40000000f00 */
[----:B------:R-:W3:Y:S01]  /*8150*/  SHFL.BFLY PT, R4, R3, 0x1, 0x1f ;  /* 0x0c201f0003047f89 */ /* 0x000ee200000e0000 */
[----:B------:R-:W-:Y:S02]  /*8160*/  MOV R9, 0x3f800000 ;  /* 0x3f80000000097802 */ /* 0x000fe40000000f00 */
[----:B------:R-:W-:Y:S01]  /*8170*/  MOV R7, 0x7f800000 ;  /* 0x7f80000000077802 */ /* 0x000fe20000000f00 */
[----:B--2---:R-:W-:Y:S01]  /*8180*/  FADD R0, R0, R15 ;  /* 0x0000000f00007221 */ /* 0x004fe20000000000 */
[----:B---3--:R-:W-:-:S04]  /*8190*/  FADD R16, R4, R3 ;  /* 0x0000000304107221 */ /* 0x008fc80000000000 */
[----:B------:R-:W2:Y:S01]  /*81a0*/  SHFL.BFLY PT, R5, R0, 0x2, 0x1f ;  /* 0x0c401f0000057f89 */ /* 0x000ea200000e0000 */
[----:B------:R-:W-:-:S03]  /*81b0*/  MOV R4, 0x3f800000 ;  /* 0x3f80000000047802 */ /* 0x000fc60000000f00 */
[----:B-1----:R-:W1:Y:S01]  /*81c0*/  SHFL.BFLY PT, R19, R16, 0x2, 0x1f ;  /* 0x0c401f0010137f89 */ /* 0x002e6200000e0000 */
[C---:B--2---:R-:W-:Y:S01]  /*81d0*/  FSETP.NE.AND P0, PT, R0.reuse, -R5, PT ;  /* 0x800000050000720b */ /* 0x044fe20003f05000 */
[----:B------:R-:W-:Y:S01]  /*81e0*/  FADD R3, R0, R5 ;  /* 0x0000000500037221 */ /* 0x000fe20000000000 */
[----:B-1----:R-:W-:-:S11]  /*81f0*/  FADD R8, R16, R19 ;  /* 0x0000001310087221 */ /* 0x002fd60000000000 */
[----:B------:R-:W-:Y:S05]  /*8200*/  @!P0 BRA `(.L_x_48) ;  /* 0x0000000000548947 */ /* 0x000fea0003800000 */
[----:B------:R-:W-:Y:S01]  /*8210*/  IADD3 R0, R3, 0x1800000, RZ ;  /* 0x0180000003007810 */ /* 0x000fe20007ffe0ff */
[----:B------:R-:W-:Y:S03]  /*8220*/  BSSY B1, `(.L_x_49) ;  /* 0x000000c000017945 */ /* 0x000fe60003800000 */
[----:B------:R-:W-:-:S04]  /*8230*/  LOP3.LUT R0, R0, 0x7f800000, RZ, 0xc0, !PT ;  /* 0x7f80000000007812 */ /* 0x000fc800078ec0ff */
[----:B------:R-:W-:-:S13]  /*8240*/  ISETP.GT.U32.AND P0, PT, R0, 0x1ffffff, PT ;  /* 0x01ffffff0000780c */ /* 0x000fda0003f04070 */
[----:B------:R-:W-:Y:S05]  /*8250*/  @P0 BRA `(.L_x_50) ;  /* 0x0000000000100947 */ /* 0x000fea0003800000 */
[----:B------:R-:W-:-:S07]  /*8260*/  MOV R15, 0x8280 ;  /* 0x00008280000f7802 */ /* 0x000fce0000000f00 */
[----:B------:R-:W-:Y:S05]  /*8270*/  CALL.REL.NOINC `($__internal_0_$__cuda_sm20_rcp_rn_f32_slowpath) ;  /* 0x0000004800287944 */ /* 0x000fea0003c00000 */
[----:B------:R-:W-:Y:S01]  /*8280*/  MOV R4, R0 ;  /* 0x0000000000047202 */ /* 0x000fe20000000f00 */
[----:B------:R-:W-:Y:S06]  /*8290*/  BRA `(.L_x_51) ;  /* 0x0000000000107947 */ /* 0x000fec0003800000 */
.L_x_50:
[----:B------:R-:W1:Y:S02]  /*82a0*/  MUFU.RCP R4, R3 ;  /* 0x0000000300047308 */ /* 0x000e640000001000 */
[----:B-1----:R-:W-:-:S04]  /*82b0*/  FFMA R0, R3, R4, -1 ;  /* 0xbf80000003007423 */ /* 0x002fc80000000004 */
[----:B------:R-:W-:-:S04]  /*82c0*/  FADD.FTZ R5, -R0, -RZ ;  /* 0x800000ff00057221 */ /* 0x000fc80000010100 */
[----:B------:R-:W-:-:S07]  /*82d0*/  FFMA R4, R4, R5, R4 ;  /* 0x0000000504047223 */ /* 0x000fce0000000004 */
.L_x_51:
[----:B------:R-:W-:Y:S05]  /*82e0*/  BSYNC B1 ;  /* 0x0000000000017941 */ /* 0x000fea0003800000 */
.L_x_49:
[----:B------:R-:W-:Y:S01]  /*82f0*/  FSETP.GEU.AND P0, PT, |R3|, 1.175494350822287508e-38, PT ;  /* 0x008000000300780b */ /* 0x000fe20003f0e200 */
[----:B------:R-:W-:-:S12]  /*8300*/  ULDC UR4, c[0x0][0x600] ;  /* 0x0001800000047ab9 */ /* 0x000fd80000000800 */
[----:B------:R-:W-:-:S04]  /*8310*/  @!P0 FMUL R3, R3, 16777216 ;  /* 0x4b80000003038820 */ /* 0x000fc80000400000 */
[----:B------:R-:W1:Y:S02]  /*8320*/  MUFU.LG2 R0, R3 ;  /* 0x0000000300007308 */ /* 0x000e640000000c00 */
[----:B-1----:R-:W-:-:S04]  /*8330*/  @!P0 FADD R0, R0, -24 ;  /* 0xc1c0000000008421 */ /* 0x002fc80000000000 */
[----:B------:R-:W-:-:S04]  /*8340*/  FMUL R0, R0, 0.69314718246459960938 ;  /* 0x3f31721800007820 */ /* 0x000fc80000400000 */
[----:B------:R-:W-:-:S07]  /*8350*/  FFMA R7, R17, UR4, R0 ;  /* 0x0000000411077c23 */ /* 0x000fce0008000000 */
.L_x_48:
[----:B------:R-:W-:Y:S05]  /*8360*/  BSYNC B0 ;  /* 0x0000000000007941 */ /* 0x000fea0003800000 */
.L_x_47:
[----:B------:R-:W-:Y:S01]  /*8370*/  FSETP.NE.AND P0, PT, R16, -R19, PT ;  /* 0x800000131000720b */ /* 0x000fe20003f05000 */
[----:B------:R-:W-:Y:S01]  /*8380*/  ULDC UR4, c[0x0][0x608] ;  /* 0x0001820000047ab9 */ /* 0x000fe20000000800 */
[----:B------:R-:W-:Y:S01]  /*8390*/  BSSY B0, `(.L_x_52) ;  /* 0x0000059000007945 */ /* 0x000fe20003800000 */
[----:B------:R-:W-:-:S04]  /*83a0*/  FMUL R4, R4, UR4 ;  /* 0x0000000404047c20 */ /* 0x000fc80008400000 */
        /* <DEDUP_REMOVED lines=64> */
[----:B------:R-:W-:Y:S06]  /*87b0*/  @!P0 BRA `(.L_x_53) ;  /* 0x0000000000588947 */ /* 0x000fec0003800000 */
[----:B------:R-:W-:Y:S01]  /*87c0*/  IADD3 R0, R8, 0x1800000, RZ ;  /* 0x0180000008007810 */ /* 0x000fe20007ffe0ff */
[----:B------:R-:W-:Y:S03]  /*87d0*/  BSSY B1, `(.L_x_54) ;  /* 0x000000d000017945 */ /* 0x000fe60003800000 */
[----:B------:R-:W-:-:S04]  /*87e0*/  LOP3.LUT R0, R0, 0x7f800000, RZ, 0xc0, !PT ;  /* 0x7f80000000007812 */ /* 0x000fc800078ec0ff */
[----:B------:R-:W-:-:S13]  /*87f0*/  ISETP.GT.U32.AND P0, PT, R0, 0x1ffffff, PT ;  /* 0x01ffffff0000780c */ /* 0x000fda0003f04070 */
[----:B------:R-:W-:Y:S05]  /*8800*/  @P0 BRA `(.L_x_55) ;  /* 0x0000000000140947 */ /* 0x000fea0003800000 */
[----:B------:R-:W-:Y:S02]  /*8810*/  MOV R3, R8 ;  /* 0x0000000800037202 */ /* 0x000fe40000000f00 */
[----:B------:R-:W-:-:S07]  /*8820*/  MOV R15, 0x8840 ;  /* 0x00008840000f7802 */ /* 0x000fce0000000f00 */
[----:B------:R-:W-:Y:S05]  /*8830*/  CALL.REL.NOINC `($__internal_0_$__cuda_sm20_rcp_rn_f32_slowpath) ;  /* 0x0000004000b87944 */ /* 0x000fea0003c00000 */
[----:B------:R-:W-:Y:S01]  /*8840*/  MOV R9, R0 ;  /* 0x0000000000097202 */ /* 0x000fe20000000f00 */
[----:B------:R-:W-:Y:S06]  /*8850*/  BRA `(.L_x_56) ;  /* 0x0000000000107947 */ /* 0x000fec0003800000 */
.L_x_55:
[----:B------:R-:W1:Y:S02]  /*8860*/  MUFU.RCP R9, R8 ;  /* 0x0000000800097308 */ /* 0x000e640000001000 */
[----:B-1----:R-:W-:-:S04]  /*8870*/  FFMA R0, R8, R9, -1 ;  /* 0xbf80000008007423 */ /* 0x002fc80000000009 */
[----:B------:R-:W-:-:S04]  /*8880*/  FADD.FTZ R0, -R0, -RZ ;  /* 0x800000ff00007221 */ /* 0x000fc80000010100 */
[----:B------:R-:W-:-:S07]  /*8890*/  FFMA R9, R9, R0, R9 ;  /* 0x0000000009097223 */ /* 0x000fce0000000009 */
.L_x_56:
[----:B------:R-:W-:Y:S05]  /*88a0*/  BSYNC B1 ;  /* 0x0000000000017941 */ /* 0x000fea0003800000 */
.L_x_54:
[----:B------:R-:W-:Y:S01]  /*88b0*/  FSETP.GEU.AND P0, PT, |R8|, 1.175494350822287508e-38, PT ;  /* 0x008000000800780b */ /* 0x000fe20003f0e200 */
[----:B------:R-:W-:-:S12]  /*88c0*/  ULDC UR4, c[0x0][0x600] ;  /* 0x0001800000047ab9 */ /* 0x000fd80000000800 */
[----:B------:R-:W-:-:S04]  /*88d0*/  @!P0 FMUL R8, R8, 16777216 ;  /* 0x4b80000008088820 */ /* 0x000fc80000400000 */
[----:B------:R-:W1:Y:S02]  /*88e0*/  MUFU.LG2 R0, R8 ;  /* 0x0000000800007308 */ /* 0x000e640000000c00 */
[----:B-1----:R-:W-:-:S04]  /*88f0*/  @!P0 FADD R0, R0, -24 ;  /* 0xc1c0000000008421 */ /* 0x002fc80000000000 */
[----:B------:R-:W-:-:S04]  /*8900*/  FMUL R3, R0, 0.69314718246459960938 ;  /* 0x3f31721800037820 */ /* 0x000fc80000400000 */
[----:B------:R-:W-:-:S07]  /*8910*/  FFMA R6, R14, UR4, R3 ;  /* 0x000000040e067c23 */ /* 0x000fce0008000003 */
.L_x_53:
[----:B------:R-:W-:Y:S05]  /*8920*/  BSYNC B0 ;  /* 0x0000000000007941 */ /* 0x000fea0003800000 */
.L_x_52:
[----:B------:R-:W-:Y:S01]  /*8930*/  R2UR UR4, R2 ;  /* 0x00000000020472ca */ /* 0x000fe200000e0000 */
[----:B------:R-:W1:Y:S01]  /*8940*/  S2R R3, SR_TID.X ;  /* 0x0000000000037919 */ /* 0x000e620000002100 */
[----:B------:R-:W-:Y:S01]  /*8950*/  R2UR UR5, R12 ;  /* 0x000000000c0572ca */ /* 0x000fe200000e0000 */
[----:B------:R-:W-:-:S10]  /*8960*/  ULDC.64 UR8, c[0x0][0x208] ;  /* 0x0000820000087ab9 */ /* 0x000fd40000000a00 */
[----:B------:R-:W-:-:S04]  /*8970*/  UISETP.NE.AND UP0, UPT, UR4, 0x1, UPT ;  /* 0x000000010400788c */ /* 0x000fc8000bf05270 */
[----:B------:R-:W-:-:S06]  /*8980*/  USEL UR4, URZ, 0x1, UP0 ;  /* 0x000000013f047887 */ /* 0x000fcc0008000000 */
[----:B------:R-:W-:Y:S01]  /*8990*/  MOV R0, UR4 ;  /* 0x0000000400007c02 */ /* 0x000fe20008000f00 */
[----:B------:R-:W-:Y:S02]  /*89a0*/  ULDC UR4, c[0x0][0x608] ;  /* 0x0001820000047ab9 */ /* 0x000fe40000000800 */
[----:B------:R-:W-:Y:S01]  /*89b0*/  FMUL R9, R9, UR4 ;  /* 0x0000000409097c20 */ /* 0x000fe20008400000 */
[----:B------:R-:W-:-:S04]  /*89c0*/  SHF.L.U32 R0, R0, 0x1f, RZ ;  /* 0x0000001f00007819 */ /* 0x000fc800000006ff */
[----:B------:R-:W2:Y:S01]  /*89d0*/  SYNCS.PHASECHK.TRANS64.TRYWAIT P0, [UR5+0x8], R0 ;  /* 0x00000800ff0075a7 */ /* 0x000ea20008000145 */
[C---:B-1----:R-:W-:Y:S02]  /*89e0*/  LOP3.LUT P1, RZ, R3.reuse, 0x3, RZ, 0xc0, !PT ;  /* 0x0000000303ff7812 */ /* 0x042fe4000782c0ff */
[----:B------:R-:W-:Y:S01]  /*89f0*/  LOP3.LUT R17, R3, 0x7f, RZ, 0xc0, !PT ;  /* 0x0000007f03117812 */ /* 0x000fe200078ec0ff */
[----:B--2---:R-:W-:Y:S10]  /*8a00*/  @!P0 BRA `(.L_x_57) ;  /* 0x0000003c00b08947 */ /* 0x004ff40003800000 */
.L_x_119:
[----:B------:R-:W-:Y:S01]  /*8a10*/  R2UR UR4, R13 ;  /* 0x000000000d0472ca */ /* 0x000fe200000e0000 */
[----:B------:R-:W-:Y:S01]  /*8a20*/  BSSY B0, `(.L_x_58) ;  /* 0x0000019000007945 */ /* 0x000fe20003800000 */
[----:B------:R-:W-:-:S11]  /*8a30*/  SHF.R.U32.HI R18, RZ, 0x5, R17 ;  /* 0x00000005ff127819 */ /* 0x000fd60000011611 */
[----:B------:R-:W-:Y:S01]  /*8a40*/  USHF.L.U32 UR42, UR4, 0x6, URZ ;  /* 0x00000006042a7899 */ /* 0x000fe2000800063f */
[----:B------:R-:W-:Y:S11]  /*8a50*/  @P1 BRA `(.L_x_59) ;  /* 0x0000000000541947 */ /* 0x000ff60003800000 */
[----:B------:R-:W2:Y:S01]  /*8a60*/  S2UR UR4, SR_CTAID.Y ;  /* 0x00000000000479c3 */ /* 0x000ea20000002600 */
[----:B-1----:R-:W-:Y:S01]  /*8a70*/  SHF.R.U32.HI R0, RZ, 0x2, R3 ;  /* 0x00000002ff007819 */ /* 0x002fe20000011603 */
[----:B------:R-:W-:Y:S01]  /*8a80*/  ULDC.64 UR6, c[0x0][0x688] ;  /* 0x0001a20000067ab9 */ /* 0x000fe20000000a00 */
[----:B------:R-:W-:Y:S02]  /*8a90*/  SHF.L.U32 R3, R18, 0x4, RZ ;  /* 0x0000000412037819 */ /* 0x000fe400000006ff */
[----:B------:R-:W-:-:S03]  /*8aa0*/  LOP3.LUT R0, R0, 0x7, RZ, 0xc0, !PT ;  /* 0x0000000700007812 */ /* 0x000fc600078ec0ff */
[----:B------:R-:W1:Y:S01]  /*8ab0*/  S2UR UR5, SR_CTAID.Z ;  /* 0x00000000000579c3 */ /* 0x000e620000002700 */
[----:B------:R-:W-:-:S04]  /*8ac0*/  LOP3.LUT R0, R3, 0xfffffff0, R0, 0xe2, !PT ;  /* 0xfffffff003007812 */ /* 0x000fc800078ee200 */
[----:B------:R-:W-:-:S04]  /*8ad0*/  IADD3 R4, R0, UR42, RZ ;  /* 0x0000002a00047c10 */ /* 0x000fc8000fffe0ff */
[----:B------:R-:W-:Y:S01]  /*8ae0*/  IADD3 R3, R4, 0x8, RZ ;  /* 0x0000000804037810 */ /* 0x000fe20007ffe0ff */
[----:B--2---:R-:W-:-:S04]  /*8af0*/  UIMAD UR4, UR4, UR6, UR42 ;  /* 0x00000006040472a4 */ /* 0x004fc8000f8e022a */
[----:B-1----:R-:W-:-:S03]  /*8b00*/  UIMAD UR4, UR5, UR7, UR4 ;  /* 0x00000007050472a4 */ /* 0x002fc6000f8e0204 */
[----:B------:R-:W-:Y:S02]  /*8b10*/  ULDC UR5, c[0x0][0x288] ;  /* 0x0000a20000057ab9 */ /* 0x000fe40000000800 */
[----:B------:R-:W-:Y:S02]  /*8b20*/  ISETP.GE.U32.AND P0, PT, R4, UR5, PT ;  /* 0x0000000504007c0c */ /* 0x000fe4000bf06070 */
[----:B------:R-:W-:Y:S02]  /*8b30*/  IADD3 R0, P2, R0, UR4, RZ ;  /* 0x0000000400007c10 */ /* 0x000fe4000ff5e0ff */
[----:B------:R-:W-:Y:S01]  /*8b40*/  ISETP.GE.U32.AND P1, PT, R3, UR5, PT ;  /* 0x0000000503007c0c */ /* 0x000fe2000bf26070 */
[----:B------:R-:W-:Y:S01]  /*8b50*/  ULDC.64 UR4, c[0x0][0x680] ;  /* 0x0001a00000047ab9 */ /* 0x000fe20000000a00 */
[----:B------:R-:W-:Y:S02]  /*8b60*/  IADD3.X R3, RZ, RZ, RZ, P2, !PT ;  /* 0x000000ffff037210 */ /* 0x000fe400017fe4ff */
[----:B------:R-:W-:-:S04]  /*8b70*/  LEA R4, P2, R0, UR4, 0x2 ;  /* 0x0000000400047c11 */ /* 0x000fc8000f8410ff */
[----:B------:R-:W-:-:S05]  /*8b80*/  LEA.HI.X R5, R0, UR5, R3, 0x2, P2 ;  /* 0x0000000500057c11 */ /* 0x000fca00090f1403 */
[----:B------:R2:W-:Y:S04]  /*8b90*/  @!P0 STG.E desc[UR8][R4.64], R7 ;  /* 0x0000000704008986 */ /* 0x0005e8000c101908 */
[----:B------:R2:W-:Y:S02]  /*8ba0*/  @!P1 STG.E desc[UR8][R4.64+0x20], R6 ;  /* 0x0000200604009986 */ /* 0x0005e4000c101908 */
.L_x_59:
[----:B------:R-:W-:Y:S05]  /*8bb0*/  BSYNC B0 ;  /* 0x0000000000007941 */ /* 0x000fea0003800000 */
.L_x_58:
[----:B------:R-:W-:Y:S01]  /*8bc0*/  ULDC.64 UR4, c[0x0][0x730] ;  /* 0x0001cc0000047ab9 */ /* 0x000fe20000000a00 */
[-C--:B------:R-:W-:Y:S01]  /*8bd0*/  FMUL R26, R26, R9.reuse ;  /* 0x000000091a1a7220 */ /* 0x080fe20000400000 */
[----:B------:R-:W-:Y:S01]  /*8be0*/  ISETP.NE.U32.AND P0, PT, RZ, UR4, PT ;  /* 0x00000004ff007c0c */ /* 0x000fe2000bf05070 */
[-C--:B------:R-:W-:Y:S01]  /*8bf0*/  FMUL R27, R27, R9.reuse ;  /* 0x000000091b1b7220 */ /* 0x080fe20000400000 */
[-C--:B------:R-:W-:Y:S01]  /*8c00*/  FMUL R30, R30, R9.reuse ;  /* 0x000000091e1e7220 */ /* 0x080fe20000400000 */
[-C--:B------:R-:W-:Y:S01]  /*8c10*/  FMUL R31, R31, R9.reuse ;  /* 0x000000091f1f7220 */ /* 0x080fe20000400000 */
[----:B------:R-:W-:Y:S01]  /*8c20*/  ISETP.NE.AND.EX P0, PT, RZ, UR5, PT, P0 ;  /* 0x00000005ff007c0c */ /* 0x000fe2000bf05300 */
        /* <DEDUP_REMOVED lines=60> */
[----:B------:R-:W-:Y:S06]  /*8ff0*/  @P0 BRA `(.L_x_60) ;  /* 0x0000000000200947 */ /* 0x000fec0003800000 */
[----:B------:R-:W-:Y:S02]  /*9000*/  ULDC.64 UR4, c[0x0][0x728] ;  /* 0x0001ca0000047ab9 */ /* 0x000fe40000000a00 */
[----:B------:R-:W-:-:S04]  /*9010*/  ISETP.NE.U32.AND P0, PT, RZ, UR4, PT ;  /* 0x00000004ff007c0c */ /* 0x000fc8000bf05070 */
[----:B------:R-:W-:-:S13]  /*9020*/  ISETP.NE.AND.EX P0, PT, RZ, UR5, PT, P0 ;  /* 0x00000005ff007c0c */ /* 0x000fda000bf05300 */
[----:B------:R-:W-:Y:S05]  /*9030*/  @!P0 BRA `(.L_x_61) ;  /* 0x00000000000c8947 */ /* 0x000fea0003800000 */
[----:B-12---:R-:W1:Y:S02]  /*9040*/  LDC.64 R4, c[0x0][0x728] ;  /* 0x0001ca00ff047b82 */ /* 0x006e640000000a00 */
[----:B-1----:R3:W5:Y:S01]  /*9050*/  LDG.E R22, desc[UR8][R4.64] ;  /* 0x0000000804167981 */ /* 0x002762000c1e1900 */
[----:B------:R-:W-:Y:S05]  /*9060*/  BRA `(.L_x_60) ;  /* 0x0000000000047947 */ /* 0x000fea0003800000 */
.L_x_61:
[----:B------:R-:W4:Y:S02]  /*9070*/  LDC R22, c[0x0][0x720] ;  /* 0x0001c800ff167b82 */ /* 0x000f240000000800 */
.L_x_60:
[----:B-1----:R-:W-:-:S04]  /*9080*/  MOV R0, RZ ;  /* 0x000000ff00007202 */ /* 0x002fc80000000f00 */
[----:B------:R-:W-:-:S13]  /*9090*/  LOP3.LUT P0, RZ, R0, 0x1bf, RZ, 0xc0, !PT ;  /* 0x000001bf00ff7812 */ /* 0x000fda000780c0ff */
[----:B------:R-:W-:Y:S05]  /*90a0*/  @!P0 BRA `(.L_x_62) ;  /* 0x0000000000408947 */ /* 0x000fea0003800000 */
[----:B------:R-:W-:Y:S01]  /*90b0*/  MOV R14, 0x0 ;  /* 0x00000000000e7802 */ /* 0x000fe20000000f00 */
[----:B------:R-:W-:Y:S01]  /*90c0*/  ULDC.64 UR4, c[0x4][0x70] ;  /* 0x01001c0000047ab9 */ /* 0x000fe20000000a00 */
[----:B------:R-:W-:Y:S01]  /*90d0*/  ULDC.64 UR6, c[0x4][0x8] ;  /* 0x0100020000067ab9 */ /* 0x000fe20000000a00 */
[----:B--23--:R-:W-:Y:S02]  /*90e0*/  MOV R4, UR4 ;  /* 0x0000000400047c02 */ /* 0x00cfe40008000f00 */
[----:B------:R-:W-:Y:S01]  /*90f0*/  MOV R5, UR5 ;  /* 0x0000000500057c02 */ /* 0x000fe20008000f00 */
[----:B------:R-:W1:Y:S01]  /*9100*/  LDC.64 R14, c[0x4][R14] ;  /* 0x010000000e0e7b82 */ /* 0x000e620000000a00 */
[----:B------:R-:W-:Y:S01]  /*9110*/  ULDC.64 UR4, c[0x4][0x78] ;  /* 0x01001e0000047ab9 */ /* 0x000fe20000000a00 */
[----:B------:R-:W-:Y:S02]  /*9120*/  MOV R10, UR6 ;  /* 0x00000006000a7c02 */ /* 0x000fe40008000f00 */
[----:B------:R-:W-:-:S02]  /*9130*/  MOV R6, UR4 ;  /* 0x0000000400067c02 */ /* 0x000fc40008000f00 */
[----:B------:R-:W-:Y:S02]  /*9140*/  MOV R7, UR5 ;  /* 0x0000000500077c02 */ /* 0x000fe40008000f00 */
[----:B------:R-:W-:Y:S02]  /*9150*/  MOV R11, UR7 ;  /* 0x00000007000b7c02 */ /* 0x000fe40008000f00 */
[----:B------:R-:W-:Y:S02]  /*9160*/  MOV R8, 0x70 ;  /* 0x0000007000087802 */ /* 0x000fe40000000f00 */
[----:B------:R-:W-:Y:S02]  /*9170*/  MOV R12, 0x1 ;  /* 0x00000001000c7802 */ /* 0x000fe40000000f00 */
[----:B------:R-:W-:-:S07]  /*9180*/  MOV R13, RZ ;  /* 0x000000ff000d7202 */ /* 0x000fce0000000f00 */
[----:B------:R-:W-:-:S07]  /*9190*/  LEPC R20, `(.L_x_62) ;  /* 0x000000001014794e */ /* 0x000fce0000000000 */
[----:B-1--45:R-:W-:Y:S05]  /*91a0*/  CALL.ABS.NOINC R14 ;  /* 0x000000000e007343 */ /* 0x032fea0003c00000 */
.L_x_62:
[----:B------:R-:W-:Y:S02]  /*91b0*/  R2UR UR4, R2 ;  /* 0x00000000020472ca */ /* 0x000fe400000e0000 */
[----:B------:R-:W-:-:S11]  /*91c0*/  MOV R16, UR61 ;  /* 0x0000003d00107c02 */ /* 0x000fd60008000f00 */
[----:B------:R-:W-:-:S05]  /*91d0*/  MOV R3, UR4 ;  /* 0x0000000400037c02 */ /* 0x000fca0008000f00 */
[----:B------:R-:W-:-:S05]  /*91e0*/  IMAD R16, R3, 0x2200, R16 ;  /* 0x0000220003107824 */ /* 0x000fca00078e0210 */
[----:B------:R-:W-:-:S04]  /*91f0*/  IADD3 R19, R16, -0x2200, RZ ;  /* 0xffffde0010137810 */ /* 0x000fc80007ffe0ff */
        /* <DEDUP_REMOVED lines=18> */
.L_x_63:
[----:B--2---:R-:W1:Y:S01]  /*9320*/  S2R R6, SR_TID.X ;  /* 0x0000000000067919 */ /* 0x004e620000002100 */
[----:B------:R-:W-:Y:S01]  /*9330*/  ULDC.64 UR4, c[0x0][0x730] ;  /* 0x0001cc0000047ab9 */ /* 0x000fe20000000a00 */
[----:B------:R-:W-:Y:S02]  /*9340*/  IADD3 R17, R17, 0x1f, RZ ;  /* 0x0000001f11117810 */ /* 0x000fe40007ffe0ff */
[----:B------:R-:W-:Y:S02]  /*9350*/  ISETP.NE.U32.AND P0, PT, RZ, UR4, PT ;  /* 0x00000004ff007c0c */ /* 0x000fe4000bf05070 */
[----:B------:R-:W-:Y:S02]  /*9360*/  ISETP.GT.U32.AND P1, PT, R17, 0x3e, PT ;  /* 0x0000003e1100780c */ /* 0x000fe40003f24070 */
[----:B------:R-:W-:-:S13]  /*9370*/  ISETP.NE.AND.EX P0, PT, RZ, UR5, PT, P0 ;  /* 0x00000005ff007c0c */ /* 0x000fda000bf05300 */
[----:B----45:R-:W2:Y:S01]  /*9380*/  @P0 LDC R22, c[0x0][0x720] ;  /* 0x0001c800ff160b82 */ /* 0x030ea20000000800 */
[----:B-1----:R-:W-:Y:S02]  /*9390*/  SHF.L.U32 R0, R6, 0x5, RZ ;  /* 0x0000000506007819 */ /* 0x002fe400000006ff */
[----:B---3--:R-:W-:Y:S02]  /*93a0*/  SHF.R.U32.HI R4, RZ, 0x1, R6 ;  /* 0x00000001ff047819 */ /* 0x008fe40000011606 */
[C---:B------:R-:W-:Y:S02]  /*93b0*/  LOP3.LUT R3, R0.reuse, 0xc0, RZ, 0xc0, !PT ;  /* 0x000000c000037812 */ /* 0x040fe400078ec0ff */
[----:B------:R-:W-:Y:S02]  /*93c0*/  LOP3.LUT R5, R0, 0x20, RZ, 0xc0, !PT ;  /* 0x0000002000057812 */ /* 0x000fe400078ec0ff */
[----:B------:R-:W-:Y:S02]  /*93d0*/  LOP3.LUT R3, R3, 0x8, R4, 0xf8, !PT ;  /* 0x0000000803037812 */ /* 0x000fe400078ef804 */
[----:B------:R-:W-:-:S02]  /*93e0*/  SHF.L.U32 R4, R6, 0x2, RZ ;  /* 0x0000000206047819 */ /* 0x000fc400000006ff */
[----:B------:R-:W-:Y:S01]  /*93f0*/  LEA R5, R18, R5, 0x9 ;  /* 0x0000000512057211 */ /* 0x000fe200078e48ff */
[-C--:B--2---:R-:W-:Y:S01]  /*9400*/  FMUL R9, R34, R22.reuse ;  /* 0x0000001622097220 */ /* 0x084fe20000400000 */
[----:B------:R-:W-:Y:S01]  /*9410*/  LOP3.LUT R3, R3, 0x18, R4, 0x78, !PT ;  /* 0x0000001803037812 */ /* 0x000fe200078e7804 */
[-C--:B------:R-:W-:Y:S01]  /*9420*/  FMUL R18, R35, R22.reuse ;  /* 0x0000001623127220 */ /* 0x080fe20000400000 */
[----:B------:R-:W-:Y:S01]  /*9430*/  LOP3.LUT R0, R0, 0x100, RZ, 0xc0, !PT ;  /* 0x0000010000007812 */ /* 0x000fe200078ec0ff */
[-C--:B------:R-:W-:Y:S01]  /*9440*/  FMUL R4, R24, R22.reuse ;  /* 0x0000001618047220 */ /* 0x080fe20000400000 */
[----:B------:R-:W-:Y:S01]  /*9450*/  LOP3.LUT P0, RZ, R6, 0x4, RZ, 0xc0, !PT ;  /* 0x0000000406ff7812 */ /* 0x000fe2000780c0ff */
[-C--:B------:R-:W-:Y:S01]  /*9460*/  FMUL R25, R25, R22.reuse ;  /* 0x0000001619197220 */ /* 0x080fe20000400000 */
[----:B------:R-:W-:Y:S01]  /*9470*/  IADD3 R0, R3, R5, R0 ;  /* 0x0000000503007210 */ /* 0x000fe20007ffe000 */
        /* <DEDUP_REMOVED lines=12> */
[----:B------:R-:W-:Y:S01]  /*9540*/  F2FP.BF16.F32.PACK_AB R9, R18, R9 ;  /* 0x000000091209723e */ /* 0x000fe200000010ff */
[-C--:B------:R-:W-:Y:S01]  /*9550*/  FMUL R12, R41, R22.reuse ;  /* 0x00000016290c7220 */ /* 0x080fe20000400000 */
[----:B------:R-:W-:Y:S01]  /*9560*/  MOV R18, 0x10 ;  /* 0x0000001000127802 */ /* 0x000fe20000000f00 */
[-C--:B------:R-:W-:Y:S01]  /*9570*/  FMUL R3, R40, R22.reuse ;  /* 0x0000001628037220 */ /* 0x080fe20000400000 */
[----:B------:R-:W-:Y:S01]  /*9580*/  LEA R19, R0, R19, 0x1 ;  /* 0x0000001300137211 */ /* 0x000fe200078e08ff */
[----:B------:R-:W-:Y:S01]  /*9590*/  FMUL R13, R43, R22 ;  /* 0x000000162b0d7220 */ /* 0x000fe20000400000 */
[----:B------:R-:W-:Y:S01]  /*95a0*/  F2FP.BF16.F32.PACK_AB R4, R25, R4 ;  /* 0x000000041904723e */ /* 0x000fe200000010ff */
[-C--:B------:R-:W-:Y:S01]  /*95b0*/  FMUL R42, R42, R22.reuse ;  /* 0x000000162a2a7220 */ /* 0x080fe20000400000 */
        /* <DEDUP_REMOVED lines=114> */
[----:B------:R-:W-:Y:S02]  /*9ce0*/  SEL R18, R18, 0xfffffff0, !P0 ;  /* 0xfffffff012127807 */ /* 0x000fe40004000000 */
[----:B------:R-:W-:Y:S01]  /*9cf0*/  IADD3 R25, R19, 0x1000, RZ ;  /* 0x0000100013197810 */ /* 0x000fe20007ffe0ff */
[----:B------:R-:W-:Y:S06]  /*9d00*/  @P1 BRA `(.L_x_64) ;  /* 0x0000000000041947 */ /* 0x000fec0003800000 */
[----:B------:R-:W-:-:S04]  /*9d10*/  DEPBAR.LE SB0, 0x1 ;  /* 0x000080400000791a */ /* 0x000fc80000000000 */
.L_x_64:
[----:B------:R-:W-:Y:S05]  /*9d20*/  WARPSYNC.ALL ;  /* 0x0000000000007948 */ /* 0x000fea0003800000 */
[----:B------:R-:W-:Y:S01]  /*9d30*/  BAR.SYNC.DEFER_BLOCKING 0x1, 0x80 ;  /* 0x0042000000007b1d */ /* 0x000fe20000010000 */
[----:B------:R-:W-:Y:S02]  /*9d40*/  LEA R0, R0, R16, 0x1 ;  /* 0x0000001000007211 */ /* 0x000fe400078e08ff */
[C---:B------:R-:W-:Y:S02]  /*9d50*/  LEA R25, R18.reuse, R25, 0x1 ;  /* 0x0000001912197211 */ /* 0x040fe400078e08ff */
[----:B------:R-:W-:Y:S01]  /*9d60*/  LEA R18, R18, R19, 0x1 ;  /* 0x0000001312127211 */ /* 0x000fe200078e08ff */
[----:B------:R-:W-:Y:S01]  /*9d70*/  BSSY B0, `(.L_x_65) ;  /* 0x000001e000007945 */ /* 0x000fe20003800000 */
[----:B------:R-:W-:-:S02]  /*9d80*/  F2FP.BF16.F32.PACK_AB R20, R20, R23 ;  /* 0x000000171414723e */ /* 0x000fc400000010ff */
[----:B------:R-:W-:Y:S02]  /*9d90*/  F2FP.BF16.F32.PACK_AB R12, R12, R3 ;  /* 0x000000030c0c723e */ /* 0x000fe400000010ff */
[----:B------:R-:W-:Y:S02]  /*9da0*/  F2FP.BF16.F32.PACK_AB R13, R13, R42 ;  /* 0x0000002a0d0d723e */ /* 0x000fe400000010ff */
[----:B------:R-:W-:Y:S02]  /*9db0*/  F2FP.BF16.F32.PACK_AB R14, R14, R17 ;  /* 0x000000110e0e723e */ /* 0x000fe400000010ff */
[----:B------:R-:W-:Y:S02]  /*9dc0*/  F2FP.BF16.F32.PACK_AB R15, R15, R46 ;  /* 0x0000002e0f0f723e */ /* 0x000fe400000010ff */
[----:B------:R-:W-:Y:S02]  /*9dd0*/  F2FP.BF16.F32.PACK_AB R21, R21, R50 ;  /* 0x000000321515723e */ /* 0x000fe400000010ff */
[----:B------:R-:W-:-:S02]  /*9de0*/  F2FP.BF16.F32.PACK_AB R22, R53, R52 ;  /* 0x000000343516723e */ /* 0x000fc400000010ff */
[----:B------:R-:W-:Y:S01]  /*9df0*/  F2FP.BF16.F32.PACK_AB R23, R55, R54 ;  /* 0x000000363717723e */ /* 0x000fe200000010ff */
[----:B------:R1:W-:Y:S04]  /*9e00*/  STSM.16.M88.4 [R0+-0x2200], R4 ;  /* 0xffde000400007844 */ /* 0x0003e80000000200 */
[----:B------:R1:W-:Y:S01]  /*9e10*/  STSM.16.M88.4 [R18], R8 ;  /* 0x0000000812007844 */ /* 0x0003e20000000200 */
[----:B------:R-:W-:Y:S01]  /*9e20*/  @!PT LDS RZ, [RZ] ;  /* 0x00000000fffff984 */ /* 0x000fe20000000800 */
[----:B------:R-:W-:Y:S01]  /*9e30*/  @!PT LDS RZ, [RZ] ;  /* 0x00000000fffff984 */ /* 0x000fe20000000800 */
[----:B------:R-:W-:Y:S01]  /*9e40*/  @!PT LDS RZ, [RZ] ;  /* 0x00000000fffff984 */ /* 0x000fe20000000800 */
[----:B------:R-:W-:Y:S01]  /*9e50*/  @!PT LDS RZ, [RZ] ;  /* 0x00000000fffff984 */ /* 0x000fe20000000800 */
[----:B------:R2:W-:Y:S06]  /*9e60*/  MEMBAR.ALL.CTA ;  /* 0x0000000000007992 */ /* 0x0005ec0000008000 */
[----:B--2---:R-:W2:Y:S02]  /*9e70*/  FENCE.VIEW.ASYNC.S ;  /* 0x00000000000073c6 */ /* 0x004ea40000000000 */
[----:B--2---:R-:W-:Y:S06]  /*9e80*/  BAR.SYNC.DEFER_BLOCKING 0x1, 0x80 ;  /* 0x0042000000007b1d */ /* 0x004fec0000010000 */
[----:B------:R-:W-:Y:S05]  /*9e90*/  @P1 BRA `(.L_x_66) ;  /* 0x00000000002c1947 */ /* 0x000fea0003800000 */
[----:B------:R-:W-:Y:S01]  /*9ea0*/  S2UR UR44, SR_CTAID.Z ;  /* 0x00000000002c79c3 */ /* 0x000fe20000002700 */
[----:B------:R-:W-:Y:S01]  /*9eb0*/  R2UR UR40, R16 ;  /* 0x00000000102872ca */ /* 0x000fe200000e0000 */
[----:B------:R-:W-:Y:S01]  /*9ec0*/  ULDC.64 UR4, c[0x0][0x198] ;  /* 0x0000660000047ab9 */ /* 0x000fe20000000a00 */
[----:B------:R-:W-:Y:S01]  /*9ed0*/  UMOV UR41, URZ ;  /* 0x0000003f00297c82 */ /* 0x000fe20008000000 */
[----:B------:R-:W-:-:S04]  /*9ee0*/  UIADD3 UR4, UP0, UR4, 0x670, URZ ;  /* 0x0000067004047890 */ /* 0x000fc8000ff1e03f */
[----:B------:R-:W2:Y:S01]  /*9ef0*/  S2UR UR43, SR_CTAID.Y ;  /* 0x00000000002b79c3 */ /* 0x000ea20000002600 */
[----:B------:R-:W-:-:S05]  /*9f00*/  UIADD3.X UR5, URZ, UR5, URZ, UP0, !UPT ;  /* 0x000000053f057290 */ /* 0x000fca00087fe43f */
[----:B------:R-:W-:-:S09]  /*9f10*/  UIADD3 UR40, UR40, -0x2200, URZ ;  /* 0xffffde0028287890 */ /* 0x000fd2000fffe03f */
[----:B--2---:R2:W-:Y:S01]  /*9f20*/  UTMASTG.4D [UR40], [UR4] ;  /* 0x00000028040073b5 */ /* 0x0045e20008018000 */
[----:B------:R0:W-:Y:S01]  /*9f30*/  UTMACMDFLUSH ;  /* 0x00000000000079b7 */ /* 0x0001e20000000000 */
[----:B--2---:R-:W-:-:S04]  /*9f40*/  DEPBAR.LE SB0, 0x1 ;  /* 0x000080400000791a */ /* 0x004fc80000000000 */
.L_x_66:
[----:B------:R-:W-:Y:S05]  /*9f50*/  BSYNC B0 ;  /* 0x0000000000007941 */ /* 0x000fea0003800000 */
.L_x_65:
[----:B------:R-:W-:Y:S01]  /*9f60*/  BAR.SYNC.DEFER_BLOCKING 0x1, 0x80 ;  /* 0x0042000000007b1d */ /* 0x000fe20000010000 */
[----:B-1----:R-:W-:Y:S02]  /*9f70*/  F2FP.BF16.F32.PACK_AB R4, R57, R56 ;  /* 0x000000383904723e */ /* 0x002fe400000010ff */
[----:B------:R-:W-:Y:S02]  /*9f80*/  F2FP.BF16.F32.PACK_AB R5, R59, R58 ;  /* 0x0000003a3b05723e */ /* 0x000fe400000010ff */
[----:B------:R-:W-:Y:S01]  /*9f90*/  F2FP.BF16.F32.PACK_AB R6, R61, R60 ;  /* 0x0000003c3d06723e */ /* 0x000fe200000010ff */
[----:B------:R-:W-:Y:S01]  /*9fa0*/  BSSY B0, `(.L_x_67) ;  /* 0x000001c000007945 */ /* 0x000fe20003800000 */
[----:B------:R-:W-:Y:S02]  /*9fb0*/  F2FP.BF16.F32.PACK_AB R7, R63, R62 ;  /* 0x0000003e3f07723e */ /* 0x000fe400000010ff */
[----:B------:R-:W-:Y:S02]  /*9fc0*/  F2FP.BF16.F32.PACK_AB R8, R65, R64 ;  /* 0x000000404108723e */ /* 0x000fe400000010ff */
[----:B------:R-:W-:-:S02]  /*9fd0*/  F2FP.BF16.F32.PACK_AB R9, R67, R66 ;  /* 0x000000424309723e */ /* 0x000fc400000010ff */
[----:B------:R-:W-:Y:S02]  /*9fe0*/  F2FP.BF16.F32.PACK_AB R10, R69, R68 ;  /* 0x00000044450a723e */ /* 0x000fe400000010ff */
[----:B------:R-:W-:Y:S01]  /*9ff0*/  F2FP.BF16.F32.PACK_AB R11, R71, R70 ;  /* 0x00000046470b723e */ /* 0x000fe200000010ff */
[----:B------:R1:W-:Y:S04]  /*a000*/  STSM.16.M88.4 [R19+0x1000], R12 ;  /* 0x0010000c13007844 */ /* 0x0003e80000000200 */
[----:B------:R1:W-:Y:S01]  /*a010*/  STSM.16.M88.4 [R18+0x1000], R20 ;  /* 0x0010001412007844 */ /* 0x0003e20000000200 */
        /* <DEDUP_REMOVED lines=11> */
[----:B------:R-:W-:Y:S01]  /*a0d0*/  UMOV UR9, 0x20 ;  /* 0x0000002000097882 */ /* 0x000fe20000000000 */
[----:B------:R-:W-:Y:S01]  /*a0e0*/  UIADD3 UR4, UP0, UR4, 0x670, URZ ;  /* 0x0000067004047890 */ /* 0x000fe2000ff1e03f */
[----:B------:R-:W-:-:S03]  /*a0f0*/  UMOV UR10, UR42 ;  /* 0x0000002a000a7c82 */ /* 0x000fc60008000000 */
[----:B------:R-:W2:Y:S01]  /*a100*/  S2UR UR11, SR_CTAID.Y ;  /* 0x00000000000b79c3 */ /* 0x000ea20000002600 */
[----:B------:R-:W-:-:S05]  /*a110*/  UIADD3.X UR5, URZ, UR5, URZ, UP0, !UPT ;  /* 0x000000053f057290 */ /* 0x000fca00087fe43f */
[----:B------:R-:W-:-:S09]  /*a120*/  UIADD3 UR8, UR8, -0x1200, URZ ;  /* 0xffffee0008087890 */ /* 0x000fd2000fffe03f */
[----:B--2---:R2:W-:Y:S01]  /*a130*/  UTMASTG.4D [UR8], [UR4] ;  /* 0x00000008040073b5 */ /* 0x0045e20008018000 */
[----:B------:R0:W-:Y:S01]  /*a140*/  UTMACMDFLUSH ;  /* 0x00000000000079b7 */ /* 0x0001e20000000000 */
[----:B--2---:R-:W-:-:S04]  /*a150*/  DEPBAR.LE SB0, 0x1 ;  /* 0x000080400000791a */ /* 0x004fc80000000000 */
.L_x_68:
[----:B------:R-:W-:Y:S05]  /*a160*/  BSYNC B0 ;  /* 0x0000000000007941 */ /* 0x000fea0003800000 */
.L_x_67:
        /* <DEDUP_REMOVED lines=10> */
[----:B------:R1:W-:Y:S04]  /*a210*/  STSM.16.M88.4 [R19], R4 ;  /* 0x0000000413007844 */ /* 0x0003e80000000200 */
        /* <DEDUP_REMOVED lines=21> */
.L_x_70:
[----:B------:R-:W-:Y:S05]  /*a370*/  BSYNC B0 ;  /* 0x0000000000007941 */ /* 0x000fea0003800000 */
.L_x_69:
        /* <DEDUP_REMOVED lines=32> */
.L_x_72:
[----:B------:R-:W-:Y:S05]  /*a580*/  BSYNC B0 ;  /* 0x0000000000007941 */ /* 0x000fea0003800000 */
.L_x_71:
[----:B------:R-:W-:Y:S01]  /*a590*/  BAR.SYNC.DEFER_BLOCKING 0x1, 0x80 ;  /* 0x0042000000007b1d */ /* 0x000fe20000010000 */
[----:B------:R-:W-:Y:S02]  /*a5a0*/  F2FP.BF16.F32.PACK_AB R104, R105, R104 ;  /* 0x000000686968723e */ /* 0x000fe400000010ff */
        /* <DEDUP_REMOVED lines=15> */
[----:B---3--:R-:W3:Y:S02]  /*a6a0*/  FENCE.VIEW.ASYNC.S ;  /* 0x00000000000073c6 */ /* 0x008ee40000000000 */
[----:B---3--:R-:W-:Y:S06]  /*a6b0*/  BAR.SYNC.DEFER_BLOCKING 0x1, 0x80 ;  /* 0x0042000000007b1d */ /* 0x008fec0000010000 */
[----:B------:R-:W-:Y:S05]  /*a6c0*/  @P1 BRA `(.L_x_74) ;  /* 0x0000000000301947 */ /* 0x000fea0003800000 */
[----:B------:R-:W-:Y:S01]  /*a6d0*/  S2UR UR12, SR_CTAID.Z ;  /* 0x00000000000c79c3 */ /* 0x000fe20000002700 */
[----:B------:R-:W-:Y:S01]  /*a6e0*/  R2UR UR8, R16 ;  /* 0x00000000100872ca */ /* 0x000fe200000e0000 */
[----:B------:R-:W-:Y:S01]  /*a6f0*/  ULDC.64 UR4, c[0x0][0x198] ;  /* 0x0000660000047ab9 */ /* 0x000fe20000000a00 */
[----:B------:R-:W-:Y:S01]  /*a700*/  UMOV UR9, 0x80 ;  /* 0x0000008000097882 */ /* 0x000fe20000000000 */
[----:B------:R-:W-:Y:S01]  /*a710*/  UIADD3 UR4, UP0, UR4, 0x670, URZ ;  /* 0x0000067004047890 */ /* 0x000fe2000ff1e03f */
[----:B------:R-:W-:-:S03]  /*a720*/  UMOV UR10, UR42 ;  /* 0x0000002a000a7c82 */ /* 0x000fc60008000000 */
[----:B------:R-:W3:Y:S01]  /*a730*/  S2UR UR11, SR_CTAID.Y ;  /* 0x00000000000b79c3 */ /* 0x000ee20000002600 */
[----:B------:R-:W-:-:S05]  /*a740*/  UIADD3.X UR5, URZ, UR5, URZ, UP0, !UPT ;  /* 0x000000053f057290 */ /* 0x000fca00087fe43f */
[----:B------:R-:W-:-:S09]  /*a750*/  UIADD3 UR8, UR8, -0x2200, URZ ;  /* 0xffffde0008087890 */ /* 0x000fd2000fffe03f */
[----:B---3--:R3:W-:Y:S01]  /*a760*/  UTMASTG.4D [UR8], [UR4] ;  /* 0x00000008040073b5 */ /* 0x0087e20008018000 */
[----:B------:R0:W-:Y:S01]  /*a770*/  UTMACMDFLUSH ;  /* 0x00000000000079b7 */ /* 0x0001e20000000000 */
[----:B---3--:R-:W-:-:S04]  /*a780*/  DEPBAR.LE SB0, 0x1 ;  /* 0x000080400000791a */ /* 0x008fc80000000000 */
.L_x_74:
[----:B------:R-:W-:Y:S05]  /*a790*/  BSYNC B0 ;  /* 0x0000000000007941 */ /* 0x000fea0003800000 */
.L_x_73:
        /* <DEDUP_REMOVED lines=17> */
[----:B----4-:R-:W4:Y:S02]  /*a8b0*/  FENCE.VIEW.ASYNC.S ;  /* 0x00000000000073c6 */ /* 0x010f240000000000 */
[----:B----4-:R-:W-:Y:S06]  /*a8c0*/  BAR.SYNC.DEFER_BLOCKING 0x1, 0x80 ;  /* 0x0042000000007b1d */ /* 0x010fec0000010000 */
[----:B------:R-:W-:Y:S05]  /*a8d0*/  @P1 BRA `(.L_x_76) ;  /* 0x0000000000301947 */ /* 0x000fea0003800000 */
[----:B------:R-:W-:Y:S01]  /*a8e0*/  S2UR UR12, SR_CTAID.Z ;  /* 0x00000000000c79c3 */ /* 0x000fe20000002700 */
[----:B------:R-:W-:Y:S01]  /*a8f0*/  R2UR UR8, R16 ;  /* 0x00000000100872ca */ /* 0x000fe200000e0000 */
[----:B------:R-:W-:Y:S01]  /*a900*/  ULDC.64 UR4, c[0x0][0x198] ;  /* 0x0000660000047ab9 */ /* 0x000fe20000000a00 */
[----:B------:R-:W-:Y:S01]  /*a910*/  UMOV UR9, 0xa0 ;  /* 0x000000a000097882 */ /* 0x000fe20000000000 */
[----:B------:R-:W-:Y:S01]  /*a920*/  UIADD3 UR4, UP0, UR4, 0x670, URZ ;  /* 0x0000067004047890 */ /* 0x000fe2000ff1e03f */
[----:B------:R-:W-:-:S03]  /*a930*/  UMOV UR10, UR42 ;  /* 0x0000002a000a7c82 */ /* 0x000fc60008000000 */
[----:B------:R-:W4:Y:S01]  /*a940*/  S2UR UR11, SR_CTAID.Y ;  /* 0x00000000000b79c3 */ /* 0x000f220000002600 */
[----:B------:R-:W-:-:S05]  /*a950*/  UIADD3.X UR5, URZ, UR5, URZ, UP0, !UPT ;  /* 0x000000053f057290 */ /* 0x000fca00087fe43f */
[----:B------:R-:W-:-:S09]  /*a960*/  UIADD3 UR8, UR8, -0x1200, URZ ;  /* 0xffffee0008087890 */ /* 0x000fd2000fffe03f */
[----:B----4-:R4:W-:Y:S01]  /*a970*/  UTMASTG.4D [UR8], [UR4] ;  /* 0x00000008040073b5 */ /* 0x0109e20008018000 */
[----:B------:R0:W-:Y:S01]  /*a980*/  UTMACMDFLUSH ;  /* 0x00000000000079b7 */ /* 0x0001e20000000000 */
[----:B----4-:R-:W-:-:S04]  /*a990*/  DEPBAR.LE SB0, 0x1 ;  /* 0x000080400000791a */ /* 0x010fc80000000000 */
.L_x_76:
[----:B------:R-:W-:Y:S05]  /*a9a0*/  BSYNC B0 ;  /* 0x0000000000007941 */ /* 0x000fea0003800000 */
.L_x_75:
        /* <DEDUP_REMOVED lines=17> */
[----:B-----5:R-:W5:Y:S02]  /*aac0*/  FENCE.VIEW.ASYNC.S ;  /* 0x00000000000073c6 */ /* 0x020f640000000000 */
[----:B-----5:R-:W-:Y:S06]  /*aad0*/  BAR.SYNC.DEFER_BLOCKING 0x1, 0x80 ;  /* 0x0042000000007b1d */ /* 0x020fec0000010000 */
[----:B------:R-:W-:Y:S05]  /*aae0*/  @P1 BRA `(.L_x_78) ;  /* 0x0000000000301947 */ /* 0x000fea0003800000 */
[----:B------:R-:W-:Y:S01]  /*aaf0*/  S2UR UR12, SR_CTAID.Z ;  /* 0x00000000000c79c3 */ /* 0x000fe20000002700 */
[----:B------:R-:W-:Y:S01]  /*ab00*/  R2UR UR8, R16 ;  /* 0x00000000100872ca */ /* 0x000fe200000e0000 */
[----:B------:R-:W-:Y:S01]  /*ab10*/  ULDC.64 UR4, c[0x0][0x198] ;  /* 0x0000660000047ab9 */ /* 0x000fe20000000a00 */
[----:B------:R-:W-:Y:S01]  /*ab20*/  UMOV UR9, 0xc0 ;  /* 0x000000c000097882 */ /* 0x000fe20000000000 */
[----:B------:R-:W-:Y:S01]  /*ab30*/  UIADD3 UR4, UP0, UR4, 0x670, URZ ;  /* 0x0000067004047890 */ /* 0x000fe2000ff1e03f */
[----:B------:R-:W-:-:S03]  /*ab40*/  UMOV UR10, UR42 ;  /* 0x0000002a000a7c82 */ /* 0x000fc60008000000 */
[----:B------:R-:W5:Y:S01]  /*ab50*/  S2UR UR11, SR_CTAID.Y ;  /* 0x00000000000b79c3 */ /* 0x000f620000002600 */
[----:B------:R-:W-:-:S05]  /*ab60*/  UIADD3.X UR5, URZ, UR5, URZ, UP0, !UPT ;  /* 0x000000053f057290 */ /* 0x000fca00087fe43f */
[----:B------:R-:W-:-:S09]  /*ab70*/  UIADD3 UR8, UR8, -0x2200, URZ ;  /* 0xffffde0008087890 */ /* 0x000fd2000fffe03f */
[----:B-----5:R1:W-:Y:S01]  /*ab80*/  UTMASTG.4D [UR8], [UR4] ;  /* 0x00000008040073b5 */ /* 0x0203e20008018000 */
[----:B------:R0:W-:Y:S01]  /*ab90*/  UTMACMDFLUSH ;  /* 0x00000000000079b7 */ /* 0x0001e20000000000 */
[----:B-1----:R-:W-:-:S04]  /*aba0*/  DEPBAR.LE SB0, 0x1 ;  /* 0x000080400000791a */ /* 0x002fc80000000000 */
.L_x_78:
[----:B------:R-:W-:Y:S05]  /*abb0*/  BSYNC B0 ;  /* 0x0000000000007941 */ /* 0x000fea0003800000 */
.L_x_77:
[----:B------:R-:W-:Y:S06]  /*abc0*/  BAR.SYNC.DEFER_BLOCKING 0x1, 0x80 ;  /* 0x0042000000007b1d */ /* 0x000fec0000010000 */
[----:B------:R-:W-:Y:S01]  /*abd0*/  BSSY B0, `(.L_x_79) ;  /* 0x0000016000007945 */ /* 0x000fe20003800000 */
[----:B------:R1:W-:Y:S04]  /*abe0*/  STSM.16.M88.4 [R19+0x1000], R136 ;  /* 0x0010008813007844 */ /* 0x0003e80000000200 */
        /* <DEDUP_REMOVED lines=18> */
[----:B-----5:R1:W-:Y:S02]  /*ad10*/  UTMASTG.4D [UR8], [UR4] ;  /* 0x00000008040073b5 */ /* 0x0203e40008018000 */
[----:B-1----:R0:W-:Y:S02]  /*ad20*/  UTMACMDFLUSH ;  /* 0x00000000000079b7 */ /* 0x0021e40000000000 */
.L_x_80:
[----:B------:R-:W-:Y:S05]  /*ad30*/  BSYNC B0 ;  /* 0x0000000000007941 */ /* 0x000fea0003800000 */
.L_x_79:
[----:B------:R-:W-:Y:S01]  /*ad40*/  R2UR UR4, R2 ;  /* 0x00000000020472ca */ /* 0x000fe200000e0000 */
[----:B------:R-:W-:-:S12]  /*ad50*/  DEPBAR.LE SB0, 0x0 ;  /* 0x000080000000791a */ /* 0x000fd80000000000 */
[----:B------:R-:W-:-:S04]  /*ad60*/  UIADD3 UR4, UR4, -0x1, URZ ;  /* 0xffffffff04047890 */ /* 0x000fc8000fffe03f */
[----:B------:R-:W-:-:S04]  /*ad70*/  USHF.L.U32 UR4, UR4, 0x3, URZ ;  /* 0x0000000304047899 */ /* 0x000fc8000800063f */
[----:B------:R-:W-:-:S04]  /*ad80*/  ULOP3.LUT UR4, UR4, 0x8, URZ, 0xe2, !UPT ;  /* 0x0000000804047892 */ /* 0x000fc8000f8ee23f */
[----:B------:R-:W-:-:S06]  /*ad90*/  ULOP3.LUT UR4, UR4, 0x18, URZ, 0x3c, !UPT ;  /* 0x0000001804047892 */ /* 0x000fcc000f8e3c3f */
[----:B------:R-:W-:-:S04]  /*ada0*/  MOV R0, UR4 ;  /* 0x0000000400007c02 */ /* 0x000fc80008000f00 */
[----:B------:R-:W-:Y:S01]  /*adb0*/  SYNCS.ARRIVE.TRANS64.A1T0 RZ, [R0+UR61+0x38090], RZ ;  /* 0x038090ff00ff79a7 */ /* 0x000fe2000810003d */
[----:B------:R-:W-:Y:S05]  /*adc0*/  EXIT ;  /* 0x000000000000794d */ /* 0x000fea0003800000 */
.L_x_6:
[----:B------:R-:W-:-:S08]  /*add0*/  UISETP.NE.AND UP0, UPT, UR8, 0x1, UPT ;  /* 0x000000010800788c */ /* 0x000fd0000bf05270 */
[----:B------:R-:W1:-:S00]  /*ade0*/  USETMAXREG.DEALLOC.CTAPOOL 0x18 ;  /* 0x00000018000079c8 */ /* 0x000e4000080e0500 */
[----:B------:R-:W-:-:S13]  /*adf0*/  PLOP3.LUT P0, PT, PT, PT, UP0, 0x80, 0x0 ;  /* 0x000000000000781c */ /* 0x000fda0003f0f008 */
[----:B------:R-:W-:Y:S05]  /*ae00*/  @P0 EXIT ;  /* 0x000000000000094d */ /* 0x000fea0003800000 */
[----:B------:R-:W2:Y:S01]  /*ae10*/  S2UR UR11, SR_CTAID.X ;  /* 0x00000000000b79c3 */ /* 0x000ea20000002500 */
[----:B------:R-:W-:Y:S01]  /*ae20*/  ELECT P3, URZ, PT ;  /* 0x00000000003f782f */ /* 0x000fe20003860000 */
[----:B------:R-:W-:Y:S01]  /*ae30*/  BSSY B0, `(.L_x_81) ;  /* 0x000003c000007945 */ /* 0x000fe20003800000 */
[----:B-1----:R-:W-:Y:S02]  /*ae40*/  MOV R2, RZ ;  /* 0x000000ff00027202 */ /* 0x002fe40000000f00 */
[----:B------:R-:W-:Y:S02]  /*ae50*/  MOV R8, RZ ;  /* 0x000000ff00087202 */ /* 0x000fe40000000f00 */
[----:B------:R-:W-:Y:S01]  /*ae60*/  MOV R4, RZ ;  /* 0x000000ff00047202 */ /* 0x000fe20000000f00 */
[----:B------:R-:W1:Y:S08]  /*ae70*/  S2UR UR44, SR_CTAID.Y ;  /* 0x00000000002c79c3 */ /* 0x000e700000002600 */
[----:B------:R-:W3:Y:S01]  /*ae80*/  S2UR UR45, SR_CTAID.Z ;  /* 0x00000000002d79c3 */ /* 0x000ee20000002700 */
[----:B--2---:R-:W-:Y:S01]  /*ae90*/  USHF.L.U32 UR11, UR11, 0x7, URZ ;  /* 0x000000070b0b7899 */ /* 0x004fe2000800063f */
[----:B------:R-:W-:Y:S11]  /*aea0*/  @!P3 BRA `(.L_x_82) ;  /* 0x0000000000d0b947 */ /* 0x000ff60003800000 */
[----:B------:R-:W2:Y:S01]  /*aeb0*/  S2R R4, SR_CgaCtaId ;  /* 0x0000000000047919 */ /* 0x000ea20000008800 */
[----:B------:R-:W-:Y:S02]  /*aec0*/  MOV R3, 0x400 ;  /* 0x0000040000037802 */ /* 0x000fe40000000f00 */
[----:B------:R-:W-:Y:S02]  /*aed0*/  MOV R5, 0x1 ;  /* 0x0000000100057802 */ /* 0x000fe40000000f00 */
[----:B--2---:R-:W-:Y:S02]  /*aee0*/  LEA R4, R4, R3, 0x18 ;  /* 0x0000000304047211 */ /* 0x004fe400078ec0ff */
[----:B------:R-:W-:-:S04]  /*aef0*/  SHF.L.U32 R3, R5, 0x1f, RZ ;  /* 0x0000001f05037819 */ /* 0x000fc800000006ff */
[----:B------:R-:W2:Y:S02]  /*af00*/  SYNCS.PHASECHK.TRANS64.TRYWAIT P0, [R4+URZ+0x38060], R3 ;  /* 0x03806003040075a7 */ /* 0x000ea4000800017f */
[----:B--2---:R-:W-:Y:S05]  /*af10*/  @!P0 BRA `(.L_x_83) ;  /* 0x0000001800888947 */ /* 0x004fea0003800000 */
.L_x_120:
[----:B------:R-:W-:Y:S01]  /*af20*/  ULOP3.LUT UR4, UR14, 0x2, URZ, 0xfc, !UPT ;  /* 0x000000020e047892 */ /* 0x000fe2000f8efc3f */
[----:B--2---:R-:W-:-:S03]  /*af30*/  @P2 MOV R3, 0x8000 ;  /* 0x0000800000032802 */ /* 0x004fc60000000f00 */
[----:B------:R-:W-:Y:S01]  /*af40*/  UPRMT UR4, UR4, 0x9910, URZ ;  /* 0x0000991004047896 */ /* 0x000fe2000800003f */
[----:B------:R2:W-:Y:S03]  /*af50*/  @P2 SYNCS.ARRIVE.TRANS64 RZ, [R4+URZ+0x38050], R3 ;  /* 0x0380500304ff29a7 */ /* 0x0005e6000800003f */
[----:B------:R-:W-:-:S06]  /*af60*/  UISETP.NE.AND UP0, UPT, UR4, 0x2, UPT ;  /* 0x000000020400788c */ /* 0x000fcc000bf05270 */
[----:B------:R-:W-:-:S13]  /*af70*/  PLOP3.LUT P0, PT, PT, PT, UP0, 0x80, 0x0 ;  /* 0x000000000000781c */ /* 0x000fda0003f0f008 */
[----:B--2---:R-:W-:Y:S05]  /*af80*/  @P0 BRA `(.L_x_84) ;  /* 0x0000000000040947 */ /* 0x004fea0003800000 */
[----:B-1-3--:R-:W-:Y:S01]  /*af90*/  BPT.TRAP 0x1 ;  /* 0x000000040000795c */ /* 0x00afe20000300000 */
.L_x_84:
[----:B------:R-:W-:-:S04]  /*afa0*/  LOP3.LUT P0, RZ, R0, 0x1f, RZ, 0xc0, !PT ;  /* 0x0000001f00ff7812 */ /* 0x000fc8000780c0ff */
[----:B------:R-:W-:-:S13]  /*afb0*/  PLOP3.LUT P0, PT, P0, P2, PT, 0x2a, 0x0 ;  /* 0x000000000000781c */ /* 0x000fda0000704572 */
[----:B------:R-:W-:Y:S05]  /*afc0*/  @P0 BRA `(.L_x_85) ;  /* 0x0000000000040947 */ /* 0x000fea0003800000 */
[----:B-1-3--:R-:W-:Y:S01]  /*afd0*/  BPT.TRAP 0x1 ;  /* 0x000000040000795c */ /* 0x00afe20000300000 */
.L_x_85:
[----:B------:R-:W-:Y:S01]  /*afe0*/  R2UR UR8, R4 ;  /* 0x00000000040872ca */ /* 0x000fe200000e0000 */
[----:B------:R-:W-:Y:S01]  /*aff0*/  ULDC.64 UR4, c[0x0][0x198] ;  /* 0x0000660000047ab9 */ /* 0x000fe20000000a00 */
[----:B------:R-:W-:Y:S01]  /*b000*/  UMOV UR6, 0x0 ;  /* 0x0000000000067882 */ /* 0x000fe20000000000 */
[----:B------:R-:W-:Y:S01]  /*b010*/  UIADD3 UR4, UP0, UR4, 0xf0, URZ ;  /* 0x000000f004047890 */ /* 0x000fe2000ff1e03f */
[----:B------:R-:W-:Y:S01]  /*b020*/  MOV R8, 0x40 ;  /* 0x0000004000087802 */ /* 0x000fe20000000f00 */
[----:B------:R-:W-:Y:S01]  /*b030*/  UMOV UR7, 0x10000000 ;  /* 0x1000000000077882 */ /* 0x000fe20000000000 */
[----:B------:R-:W-:Y:S01]  /*b040*/  UMOV UR10, URZ ;  /* 0x0000003f000a7c82 */ /* 0x000fe20008000000 */
[----:B------:R-:W-:Y:S01]  /*b050*/  UIADD3.X UR5, URZ, UR5, URZ, UP0, !UPT ;  /* 0x000000053f057290 */ /* 0x000fe200087fe43f */
[----:B------:R-:W-:Y:S01]  /*b060*/  MOV R4, 0x1 ;  /* 0x0000000100047802 */ /* 0x000fe20000000f00 */
[----:B-1----:R-:W-:Y:S01]  /*b070*/  UMOV UR12, UR44 ;  /* 0x0000002c000c7c82 */ /* 0x002fe20008000000 */
[----:B---3--:R-:W-:Y:S01]  /*b080*/  UMOV UR13, UR45 ;  /* 0x0000002d000d7c82 */ /* 0x008fe20008000000 */
[----:B------:R-:W-:Y:S01]  /*b090*/  UMOV UR26, 0x40 ;  /* 0x00000040001a7882 */ /* 0x000fe20000000000 */
[----:B------:R-:W-:Y:S01]  /*b0a0*/  UMOV UR27, UR11 ;  /* 0x0000000b001b7c82 */ /* 0x000fe20008000000 */
[----:B------:R-:W-:-:S02]  /*b0b0*/  UIADD3 UR9, UR8, 0x38050, URZ ;  /* 0x0003805008097890 */ /* 0x000fc4000fffe03f */
[----:B------:R-:W-:Y:S02]  /*b0c0*/  UIADD3 UR24, UR8, 0x2000, URZ ;  /* 0x0000200008187890 */ /* 0x000fe4000fffe03f */
[----:B------:R-:W-:Y:S02]  /*b0d0*/  UIADD3 UR16, UR8, 0x4000, URZ ;  /* 0x0000400008107890 */ /* 0x000fe4000fffe03f */
[----:B------:R-:W-:Y:S01]  /*b0e0*/  UIADD3 UR40, UR8, 0x6000, URZ ;  /* 0x0000600008287890 */ /* 0x000fe2000fffe03f */
[----:B------:R-:W-:Y:S01]  /*b0f0*/  UMOV UR28, UR44 ;  /* 0x0000002c001c7c82 */ /* 0x000fe20008000000 */
[----:B------:R-:W-:Y:S01]  /*b100*/  UMOV UR29, UR45 ;  /* 0x0000002d001d7c82 */ /* 0x000fe20008000000 */
[----:B------:R-:W-:Y:S01]  /*b110*/  UMOV UR25, UR9 ;  /* 0x0000000900197c82 */ /* 0x000fe20008000000 */
[----:B------:R-:W-:Y:S01]  /*b120*/  UMOV UR18, 0x80 ;  /* 0x0000008000127882 */ /* 0x000fe20000000000 */
[----:B------:R-:W-:Y:S01]  /*b130*/  UMOV UR19, UR11 ;  /* 0x0000000b00137c82 */ /* 0x000fe20008000000 */
[----:B------:R-:W-:Y:S01]  /*b140*/  UMOV UR20, UR44 ;  /* 0x0000002c00147c82 */ /* 0x000fe20008000000 */
[----:B------:R2:W-:Y:S01]  /*b150*/  UTMALDG.4D [UR8], [UR4], desc[UR6] ;  /* 0x00000608040075b4 */ /* 0x0005e20008019000 */
[----:B------:R-:W-:Y:S01]  /*b160*/  UMOV UR21, UR45 ;  /* 0x0000002d00157c82 */ /* 0x000fe20008000000 */
[----:B------:R-:W-:Y:S01]  /*b170*/  UMOV UR17, UR9 ;  /* 0x0000000900117c82 */ /* 0x000fe20008000000 */
[----:B------:R-:W-:Y:S01]  /*b180*/  UMOV UR42, 0xc0 ;  /* 0x000000c0002a7882 */ /* 0x000fe20000000000 */
[----:B------:R-:W-:Y:S01]  /*b190*/  UMOV UR43, UR11 ;  /* 0x0000000b002b7c82 */ /* 0x000fe20008000000 */
[----:B------:R-:W-:Y:S01]  /*b1a0*/  UMOV UR41, UR9 ;  /* 0x0000000900297c82 */ /* 0x000fe20008000000 */
[----:B------:R2:W-:Y:S01]  /*b1b0*/  UTMALDG.4D [UR24], [UR4], desc[UR6] ;  /* 0x00000618040075b4 */ /* 0x0005e20008019000 */
[----:B------:R2:W-:Y:S01]  /*b1c0*/  UTMALDG.4D [UR16], [UR4], desc[UR6] ;  /* 0x00000610040075b4 */ /* 0x0005e20008019000 */
[----:B------:R2:W-:Y:S02]  /*b1d0*/  UTMALDG.4D [UR40], [UR4], desc[UR6] ;  /* 0x00000628040075b4 */ /* 0x0005e40008019000 */
[----:B--2---:R-:W-:Y:S01]  /*b1e0*/  NOP ;  /* 0x0000000000007918 */ /* 0x004fe20000000000 */
.L_x_82:
[----:B-1-3--:R-:W-:Y:S05]  /*b1f0*/  BSYNC B0 ;  /* 0x0000000000007941 */ /* 0x00afea0003800000 */
.L_x_81:
[----:B------:R-:W1:Y:S01]  /*b200*/  LDC R3, c[0x0][0x28c] ;  /* 0x0000a300ff037b82 */ /* 0x000e620000000800 */
[----:B------:R-:W-:Y:S01]  /*b210*/  BSSY B0, `(.L_x_86) ;  /* 0x0000038000007945 */ /* 0x000fe20003800000 */
[----:B-1----:R-:W-:-:S13]  /*b220*/  ISETP.GT.AND P4, PT, R3, RZ, P3 ;  /* 0x000000ff0300720c */ /* 0x002fda0001f84270 */
[----:B------:R-:W-:Y:S05]  /*b230*/  @!P4 BRA `(.L_x_87) ;  /* 0x0000000000d4c947 */ /* 0x000fea0003800000 */
[----:B------:R-:W1:Y:S01]  /*b240*/  S2R R5, SR_CgaCtaId ;  /* 0x0000000000057919 */ /* 0x000e620000008800 */
[----:B------:R-:W-:-:S04]  /*b250*/  MOV R2, 0x400 ;  /* 0x0000040000027802 */ /* 0x000fc80000000f00 */
[----:B-1----:R-:W-:Y:S02]  /*b260*/  LEA R2, R5, R2, 0x18 ;  /* 0x0000000205027211 */ /* 0x002fe400078ec0ff */
[----:B------:R-:W-:-:S04]  /*b270*/  MOV R5, 0x1 ;  /* 0x0000000100057802 */ /* 0x000fc80000000f00 */
[----:B------:R-:W-:-:S04]  /*b280*/  SHF.L.U32 R5, R5, 0x1f, RZ ;  /* 0x0000001f05057819 */ /* 0x000fc800000006ff */
[----:B------:R-:W1:Y:S02]  /*b290*/  SYNCS.PHASECHK.TRANS64.TRYWAIT P0, [R2+URZ+0x38028], R5 ;  /* 0x03802805020075a7 */ /* 0x000e64000800017f */
[----:B-1----:R-:W-:Y:S05]  /*b2a0*/  @!P0 BRA `(.L_x_88) ;  /* 0x0000001400b88947 */ /* 0x002fea0003800000 */
.L_x_121:
[----:B------:R-:W-:Y:S01]  /*b2b0*/  ULOP3.LUT UR4, UR14, 0x2, URZ, 0xfc, !UPT ;  /* 0x000000020e047892 */ /* 0x000fe2000f8efc3f */
[----:B-1----:R-:W-:-:S03]  /*b2c0*/  @P2 MOV R5, 0x8000 ;  /* 0x0000800000052802 */ /* 0x002fc60000000f00 */
[----:B------:R-:W-:Y:S01]  /*b2d0*/  UPRMT UR4, UR4, 0x9910, URZ ;  /* 0x0000991004047896 */ /* 0x000fe2000800003f */
[----:B------:R1:W-:Y:S03]  /*b2e0*/  @P2 SYNCS.ARRIVE.TRANS64 RZ, [R2+URZ+0x38000], R5 ;  /* 0x0380000502ff29a7 */ /* 0x0003e6000800003f */
[----:B------:R-:W-:-:S06]  /*b2f0*/  UISETP.NE.AND UP0, UPT, UR4, 0x2, UPT ;  /* 0x000000020400788c */ /* 0x000fcc000bf05270 */
[----:B------:R-:W-:-:S13]  /*b300*/  PLOP3.LUT P0, PT, PT, PT, UP0, 0x80, 0x0 ;  /* 0x000000000000781c */ /* 0x000fda0003f0f008 */
[----:B-1----:R-:W-:Y:S05]  /*b310*/  @P0 BRA `(.L_x_89) ;  /* 0x0000000000040947 */ /* 0x002fea0003800000 */
[----:B------:R-:W-:Y:S01]  /*b320*/  BPT.TRAP 0x1 ;  /* 0x000000040000795c */ /* 0x000fe20000300000 */
.L_x_89:
[----:B------:R-:W-:-:S04]  /*b330*/  LOP3.LUT P0, RZ, R0, 0x1f, RZ, 0xc0, !PT ;  /* 0x0000001f00ff7812 */ /* 0x000fc8000780c0ff */
[----:B------:R-:W-:-:S13]  /*b340*/  PLOP3.LUT P0, PT, P0, P2, PT, 0x2a, 0x0 ;  /* 0x000000000000781c */ /* 0x000fda0000704572 */
[----:B------:R-:W-:Y:S05]  /*b350*/  @P0 BRA `(.L_x_90) ;  /* 0x0000000000040947 */ /* 0x000fea0003800000 */
[----:B------:R-:W-:Y:S01]  /*b360*/  BPT.TRAP 0x1 ;  /* 0x000000040000795c */ /* 0x000fe20000300000 */
.L_x_90:
[----:B------:R-:W-:Y:S01]  /*b370*/  R2UR UR40, R2 ;  /* 0x00000000022872ca */ /* 0x000fe200000e0000 */
[----:B------:R-:W-:Y:S01]  /*b380*/  ULDC.64 UR4, c[0x0][0x198] ;  /* 0x0000660000047ab9 */ /* 0x000fe20000000a00 */
[----:B------:R-:W-:Y:S01]  /*b390*/  UMOV UR19, URZ ;  /* 0x0000003f00137c82 */ /* 0x000fe20008000000 */
[----:B------:R-:W-:Y:S01]  /*b3a0*/  UIADD3 UR4, UP0, UR4, 0x1f0, URZ ;  /* 0x000001f004047890 */ /* 0x000fe2000ff1e03f */
[----:B------:R-:W-:Y:S01]  /*b3b0*/  MOV R2, 0x1 ;  /* 0x0000000100027802 */ /* 0x000fe20000000f00 */
[----:B------:R-:W-:Y:S01]  /*b3c0*/  UMOV UR6, 0x0 ;  /* 0x0000000000067882 */ /* 0x000fe20000000000 */
[----:B------:R-:W-:Y:S01]  /*b3d0*/  UMOV UR7, 0x10000000 ;  /* 0x1000000000077882 */ /* 0x000fe20000000000 */
[----:B------:R-:W-:Y:S01]  /*b3e0*/  UIADD3.X UR5, URZ, UR5, URZ, UP0, !UPT ;  /* 0x000000053f057290 */ /* 0x000fe200087fe43f */
[----:B------:R-:W-:Y:S01]  /*b3f0*/  UMOV UR18, URZ ;  /* 0x0000003f00127c82 */ /* 0x000fe20008000000 */
[----:B------:R-:W-:Y:S01]  /*b400*/  UMOV UR20, UR44 ;  /* 0x0000002c00147c82 */ /* 0x000fe20008000000 */
[----:B------:R-:W-:Y:S01]  /*b410*/  UMOV UR21, UR45 ;  /* 0x0000002d00157c82 */ /* 0x000fe20008000000 */
[----:B------:R-:W-:-:S02]  /*b420*/  UMOV UR34, 0x40 ;  /* 0x0000004000227882 */ /* 0x000fc40000000000 */
[----:B------:R-:W-:Y:S02]  /*b430*/  UIADD3 UR16, UR40, 0x10000, URZ ;  /* 0x0001000028107890 */ /* 0x000fe4000fffe03f */
[----:B------:R-:W-:Y:S02]  /*b440*/  UIADD3 UR17, UR40, 0x38000, URZ ;  /* 0x0003800028117890 */ /* 0x000fe4000fffe03f */
[----:B------:R-:W-:Y:S02]  /*b450*/  UIADD3 UR32, UR40, 0x12000, URZ ;  /* 0x0001200028207890 */ /* 0x000fe4000fffe03f */
[----:B------:R-:W-:Y:S02]  /*b460*/  UIADD3 UR24, UR40, 0x14000, URZ ;  /* 0x0001400028187890 */ /* 0x000fe4000fffe03f */
[----:B------:R-:W-:Y:S01]  /*b470*/  UIADD3 UR40, UR40, 0x16000, URZ ;  /* 0x0001600028287890 */ /* 0x000fe2000fffe03f */
[----:B------:R-:W-:Y:S01]  /*b480*/  UMOV UR36, UR44 ;  /* 0x0000002c00247c82 */ /* 0x000fe20008000000 */
        /* <DEDUP_REMOVED lines=15> */
[----:B-1----:R-:W-:Y:S01]  /*b580*/  NOP ;  /* 0x0000000000007918 */ /* 0x002fe20000000000 */
.L_x_87:
[----:B------:R-:W-:Y:S05]  /*b590*/  BSYNC B0 ;  /* 0x0000000000007941 */ /* 0x000fea0003800000 */
.L_x_86:
[----:B------:R-:W-:Y:S04]  /*b5a0*/  BSSY B0, `(.L_x_91) ;  /* 0x000003a000007945 */ /* 0x000fe80003800000 */
[----:B------:R-:W-:Y:S05]  /*b5b0*/  @!P3 BRA `(.L_x_92) ;  /* 0x0000000000e0b947 */ /* 0x000fea0003800000 */
[----:B------:R-:W1:Y:S01]  /*b5c0*/  S2R R6, SR_CgaCtaId ;  /* 0x0000000000067919 */ /* 0x000e620000008800 */
[----:B------:R-:W-:-:S04]  /*b5d0*/  MOV R5, 0x400 ;  /* 0x0000040000057802 */ /* 0x000fc80000000f00 */
[----:B-1----:R-:W-:Y:S02]  /*b5e0*/  LEA R7, R6, R5, 0x18 ;  /* 0x0000000506077211 */ /* 0x002fe400078ec0ff */
[----:B------:R-:W-:Y:S02]  /*b5f0*/  MOV R6, 0x1 ;  /* 0x0000000100067802 */ /* 0x000fe40000000f00 */
[----:B------:R-:W-:Y:S02]  /*b600*/  LEA R5, R4, R7, 0x3 ;  /* 0x0000000704057211 */ /* 0x000fe400078e18ff */
[----:B------:R-:W-:-:S04]  /*b610*/  SHF.L.U32 R6, R6, 0x1f, RZ ;  /* 0x0000001f06067819 */ /* 0x000fc800000006ff */
[----:B------:R-:W1:Y:S02]  /*b620*/  SYNCS.PHASECHK.TRANS64.TRYWAIT P0, [R5+URZ+0x38060], R6 ;  /* 0x03806006050075a7 */ /* 0x000e64000800017f */
[----:B-1----:R-:W-:Y:S05]  /*b630*/  @!P0 BRA `(.L_x_93) ;  /* 0x0000001000e88947 */ /* 0x002fea0003800000 */
.L_x_122:
        /* <DEDUP_REMOVED lines=8> */
.L_x_94:
[----:B------:R-:W-:-:S04]  /*b6c0*/  LOP3.LUT P0, RZ, R0, 0x1f, RZ, 0xc0, !PT ;  /* 0x0000001f00ff7812 */ /* 0x000fc8000780c0ff */
[----:B------:R-:W-:-:S13]  /*b6d0*/  PLOP3.LUT P0, PT, P0, P2, PT, 0x2a, 0x0 ;  /* 0x000000000000781c */ /* 0x000fda0000704572 */
[----:B------:R-:W-:Y:S05]  /*b6e0*/  @P0 BRA `(.L_x_95) ;  /* 0x0000000000040947 */ /* 0x000fea0003800000 */
[----:B------:R-:W-:Y:S01]  /*b6f0*/  BPT.TRAP 0x1 ;  /* 0x000000040000795c */ /* 0x000fe20000300000 */
.L_x_95:
[----:B------:R-:W-:Y:S01]  /*b700*/  R2UR UR32, R4 ;  /* 0x00000000042072ca */ /* 0x000fe200000e0000 */
[----:B------:R-:W-:Y:S01]  /*b710*/  ULDC.64 UR8, c[0x0][0x198] ;  /* 0x0000660000087ab9 */ /* 0x000fe20000000a00 */
[----:B------:R-:W-:Y:S01]  /*b720*/  R2UR UR5, R7 ;  /* 0x00000000070572ca */ /* 0x000fe200000e0000 */
[----:B------:R-:W-:Y:S01]  /*b730*/  UIADD3 UR4, UP0, UR8, 0xf0, URZ ;  /* 0x000000f008047890 */ /* 0x000fe2000ff1e03f */
[----:B------:R-:W-:Y:S01]  /*b740*/  R2UR UR33, R5 ;  /* 0x00000000052172ca */ /* 0x000fe200000e0000 */
[----:B------:R-:W-:Y:S01]  /*b750*/  UMOV UR6, 0x0 ;  /* 0x0000000000067882 */ /* 0x000fe20000000000 */
[----:B------:R-:W-:Y:S01]  /*b760*/  R2UR UR35, R8 ;  /* 0x00000000082372ca */ /* 0x000fe200000e0000 */
[----:B------:R-:W-:Y:S01]  /*b770*/  UMOV UR7, 0x10000000 ;  /* 0x1000000000077882 */ /* 0x000fe20000000000 */
[----:B------:R-:W-:Y:S01]  /*b780*/  UMOV UR34, URZ ;  /* 0x0000003f00227c82 */ /* 0x000fe20008000000 */
[----:B------:R-:W-:Y:S01]  /*b790*/  UMOV UR36, UR44 ;  /* 0x0000002c00247c82 */ /* 0x000fe20008000000 */
[----:B------:R-:W-:Y:S01]  /*b7a0*/  UMOV UR37, UR45 ;  /* 0x0000002d00257c82 */ /* 0x000fe20008000000 */
[----:B------:R-:W-:Y:S01]  /*b7b0*/  UMOV UR42, 0x40 ;  /* 0x00000040002a7882 */ /* 0x000fe20000000000 */
[----:B------:R-:W-:Y:S01]  /*b7c0*/  UMOV UR26, 0x80 ;  /* 0x00000080001a7882 */ /* 0x000fe20000000000 */
[----:B------:R-:W-:Y:S01]  /*b7d0*/  UMOV UR28, UR44 ;  /* 0x0000002c001c7c82 */ /* 0x000fe20008000000 */
[----:B------:R-:W-:Y:S01]  /*b7e0*/  UMOV UR29, UR45 ;  /* 0x0000002d001d7c82 */ /* 0x000fe20008000000 */
[----:B------:R-:W-:-:S02]  /*b7f0*/  ULEA UR32, UR32, UR5, 0xf ;  /* 0x0000000520207291 */ /* 0x000fc4000f8e783f */
[----:B------:R-:W-:Y:S02]  /*b800*/  UIADD3 UR33, UR33, 0x38050, URZ ;  /* 0x0003805021217890 */ /* 0x000fe4000fffe03f */
[----:B------:R-:W-:Y:S02]  /*b810*/  UIADD3 UR35, UR11, UR35, URZ ;  /* 0x000000230b237290 */ /* 0x000fe4000fffe03f */
[----:B------:R-:W-:Y:S02]  /*b820*/  UIADD3.X UR5, URZ, UR9, URZ, UP0, !UPT ;  /* 0x000000093f057290 */ /* 0x000fe400087fe43f */
[----:B------:R-:W-:Y:S02]  /*b830*/  UIADD3 UR40, UR32, 0x2000, URZ ;  /* 0x0000200020287890 */ /* 0x000fe4000fffe03f */
[----:B------:R-:W-:Y:S02]  /*b840*/  UIADD3 UR24, UR32, 0x4000, URZ ;  /* 0x0000400020187890 */ /* 0x000fe4000fffe03f */
[----:B------:R-:W-:Y:S01]  /*b850*/  UIADD3 UR16, UR32, 0x6000, URZ ;  /* 0x0000600020107890 */ /* 0x000fe2000fffe03f */
        /* <DEDUP_REMOVED lines=8> */
[----:B------:R-:W-:Y:S01]  /*b8e0*/  UMOV UR17, UR33 ;  /* 0x0000002100117c82 */ /* 0x000fe20008000000 */
[----:B------:R-:W-:Y:S01]  /*b8f0*/  UMOV UR19, UR35 ;  /* 0x0000002300137c82 */ /* 0x000fe20008000000 */
[----:B------:R1:W-:Y:S01]  /*b900*/  UTMALDG.4D [UR40], [UR4], desc[UR6] ;  /* 0x00000628040075b4 */ /* 0x0003e20008019000 */
[----:B------:R1:W-:Y:S01]  /*b910*/  UTMALDG.4D [UR24], [UR4], desc[UR6] ;  /* 0x00000618040075b4 */ /* 0x0003e20008019000 */
[----:B------:R1:W-:Y:S02]  /*b920*/  UTMALDG.4D [UR16], [UR4], desc[UR6] ;  /* 0x00000610040075b4 */ /* 0x0003e40008019000 */
[----:B-1----:R-:W-:Y:S01]  /*b930*/  NOP ;  /* 0x0000000000007918 */ /* 0x002fe20000000000 */
.L_x_92:
[----:B------:R-:W-:Y:S05]  /*b940*/  BSYNC B0 ;  /* 0x0000000000007941 */ /* 0x000fea0003800000 */
.L_x_91:
[----:B------:R-:W-:Y:S01]  /*b950*/  BSSY B0, `(.L_x_96) ;  /* 0x000003c000007945 */ /* 0x000fe20003800000 */
[----:B------:R-:W-:-:S03]  /*b960*/  MOV R8, RZ ;  /* 0x000000ff00087202 */ /* 0x000fc60000000f00 */
[----:B------:R-:W-:Y:S05]  /*b970*/  @!P4 BRA `(.L_x_97) ;  /* 0x0000000000e4c947 */ /* 0x000fea0003800000 */
[----:B------:R-:W1:Y:S01]  /*b980*/  S2R R5, SR_CgaCtaId ;  /* 0x0000000000057919 */ /* 0x000e620000008800 */
[----:B------:R-:W-:Y:S02]  /*b990*/  MOV R4, 0x400 ;  /* 0x0000040000047802 */ /* 0x000fe40000000f00 */
[----:B------:R-:W-:-:S04]  /*b9a0*/  MOV R7, 0x1 ;  /* 0x0000000100077802 */ /* 0x000fc80000000f00 */
[----:B------:R-:W-:Y:S02]  /*b9b0*/  SHF.L.U32 R7, R7, 0x1f, RZ ;  /* 0x0000001f07077819 */ /* 0x000fe400000006ff */
[----:B-1----:R-:W-:-:S04]  /*b9c0*/  LEA R5, R5, R4, 0x18 ;  /* 0x0000000405057211 */ /* 0x002fc800078ec0ff */
[----:B------:R-:W-:-:S04]  /*b9d0*/  LEA R4, R2, R5, 0x3 ;  /* 0x0000000502047211 */ /* 0x000fc800078e18ff */
[----:B------:R-:W1:Y:S02]  /*b9e0*/  SYNCS.PHASECHK.TRANS64.TRYWAIT P0, [R4+URZ+0x38028], R7 ;  /* 0x03802807040075a7 */ /* 0x000e64000800017f */
[----:B-1----:R-:W-:Y:S05]  /*b9f0*/  @!P0 BRA `(.L_x_98) ;  /* 0x00000010000c8947 */ /* 0x002fea0003800000 */
.L_x_123:
        /* <DEDUP_REMOVED lines=8> */
.L_x_99:
[----:B------:R-:W-:-:S04]  /*ba80*/  LOP3.LUT P0, RZ, R0, 0x1f, RZ, 0xc0, !PT ;  /* 0x0000001f00ff7812 */ /* 0x000fc8000780c0ff */
[----:B------:R-:W-:-:S13]  /*ba90*/  PLOP3.LUT P0, PT, P0, P2, PT, 0x2a, 0x0 ;  /* 0x000000000000781c */ /* 0x000fda0000704572 */
[----:B------:R-:W-:Y:S05]  /*baa0*/  @P0 BRA `(.L_x_100) ;  /* 0x0000000000040947 */ /* 0x000fea0003800000 */
[----:B------:R-:W-:Y:S01]  /*bab0*/  BPT.TRAP 0x1 ;  /* 0x000000040000795c */ /* 0x000fe20000300000 */
.L_x_100:
[----:B------:R-:W-:Y:S01]  /*bac0*/  LEA R5, R2, R5, 0xf ;  /* 0x0000000502057211 */ /* 0x000fe200078e78ff */
[----:B------:R-:W-:Y:S01]  /*bad0*/  ULDC.64 UR4, c[0x0][0x198] ;  /* 0x0000660000047ab9 */ /* 0x000fe20000000a00 */
[----:B------:R-:W-:Y:S01]  /*bae0*/  R2UR UR33, R4 ;  /* 0x00000000042172ca */ /* 0x000fe200000e0000 */
[----:B------:R-:W-:Y:S01]  /*baf0*/  UIADD3 UR4, UP0, UR4, 0x2f0, URZ ;  /* 0x000002f004047890 */ /* 0x000fe2000ff1e03f */
[----:B------:R-:W-:Y:S01]  /*bb00*/  R2UR UR16, R5 ;  /* 0x00000000051072ca */ /* 0x000fe200000e0000 */
[----:B------:R-:W-:Y:S01]  /*bb10*/  UMOV UR35, URZ ;  /* 0x0000003f00237c82 */ /* 0x000fe20008000000 */
[----:B------:R-:W-:Y:S01]  /*bb20*/  UMOV UR6, 0x0 ;  /* 0x0000000000067882 */ /* 0x000fe20000000000 */
[----:B------:R-:W-:Y:S01]  /*bb30*/  UIADD3.X UR5, URZ, UR5, URZ, UP0, !UPT ;  /* 0x000000053f057290 */ /* 0x000fe200087fe43f */
[----:B------:R-:W-:Y:S01]  /*bb40*/  IADD3 R2, R2, 0x1, RZ ;  /* 0x0000000102027810 */ /* 0x000fe20007ffe0ff */
[----:B------:R-:W-:Y:S01]  /*bb50*/  UMOV UR7, 0x10000000 ;  /* 0x1000000000077882 */ /* 0x000fe20000000000 */
[----:B------:R-:W-:Y:S01]  /*bb60*/  UMOV UR34, URZ ;  /* 0x0000003f00227c82 */ /* 0x000fe20008000000 */
[----:B------:R-:W-:Y:S01]  /*bb70*/  UMOV UR36, UR44 ;  /* 0x0000002c00247c82 */ /* 0x000fe20008000000 */
[----:B------:R-:W-:Y:S01]  /*bb80*/  UMOV UR37, UR45 ;  /* 0x0000002d00257c82 */ /* 0x000fe20008000000 */
[----:B------:R-:W-:Y:S01]  /*bb90*/  UMOV UR42, 0x40 ;  /* 0x00000040002a7882 */ /* 0x000fe20000000000 */
[----:B------:R-:W-:Y:S01]  /*bba0*/  UMOV UR43, UR35 ;  /* 0x00000023002b7c82 */ /* 0x000fe20008000000 */
[----:B------:R-:W-:Y:S01]  /*bbb0*/  UIADD3 UR33, UR33, 0x38000, URZ ;  /* 0x0003800021217890 */ /* 0x000fe2000fffe03f */
[----:B------:R-:W-:Y:S01]  /*bbc0*/  MOV R8, 0x1 ;  /* 0x0000000100087802 */ /* 0x000fe20000000f00 */
[----:B------:R-:W-:-:S02]  /*bbd0*/  UIADD3 UR32, UR16, 0x10000, URZ ;  /* 0x0001000010207890 */ /* 0x000fc4000fffe03f */
[----:B------:R-:W-:Y:S02]  /*bbe0*/  UIADD3 UR40, UR16, 0x12000, URZ ;  /* 0x0001200010287890 */ /* 0x000fe4000fffe03f */
[----:B------:R-:W-:Y:S02]  /*bbf0*/  UIADD3 UR24, UR16, 0x14000, URZ ;  /* 0x0001400010187890 */ /* 0x000fe4000fffe03f */
[----:B------:R-:W-:Y:S01]  /*bc00*/  UIADD3 UR16, UR16, 0x16000, URZ ;  /* 0x0001600010107890 */ /* 0x000fe2000fffe03f */
        /* <DEDUP_REMOVED lines=16> */
.L_x_97:
[----:B------:R-:W-:Y:S05]  /*bd10*/  BSYNC B0 ;  /* 0x0000000000007941 */ /* 0x000fea0003800000 */
.L_x_96:
[----:B------:R-:W-:-:S13]  /*bd20*/  ISETP.GE.AND P0, PT, R3, 0x41, PT ;  /* 0x000000410300780c */ /* 0x000fda0003f06270 */
[----:B------:R-:W-:Y:S05]  /*bd30*/  @!P0 EXIT ;  /* 0x000000000000894d */ /* 0x000fea0003800000 */
[----:B------:R-:W-:Y:S01]  /*bd40*/  IADD3 R3, R3, 0x3f, RZ ;  /* 0x0000003f03037810 */ /* 0x000fe20007ffe0ff */
[----:B------:R-:W-:Y:S01]  /*bd50*/  BSSY B0, `(.L_x_101) ;  /* 0x0000085000007945 */ /* 0x000fe20003800000 */
[----:B------:R-:W-:Y:S02]  /*bd60*/  LOP3.LUT P0, RZ, R0, 0x1f, RZ, 0xc0, !PT ;  /* 0x0000001f00ff7812 */ /* 0x000fe4000780c0ff */
[----:B------:R-:W-:Y:S02]  /*bd70*/  SHF.R.S32.HI R0, RZ, 0x1f, R3 ;  /* 0x0000001fff007819 */ /* 0x000fe40000011403 */
[----:B------:R-:W-:Y:S02]  /*bd80*/  PLOP3.LUT P0, PT, P0, P2, PT, 0x2a, 0x0 ;  /* 0x000000000000781c */ /* 0x000fe40000704572 */
[----:B------:R-:W-:Y:S02]  /*bd90*/  LEA.HI R0, R0, R3, RZ, 0x6 ;  /* 0x0000000300007211 */ /* 0x000fe400078f30ff */
[----:B------:R-:W-:-:S02]  /*bda0*/  MOV R3, UR14 ;  /* 0x0000000e00037c02 */ /* 0x000fc40008000f00 */
[----:B------:R-:W-:Y:S02]  /*bdb0*/  SHF.R.S32.HI R4, RZ, 0x6, R0 ;  /* 0x00000006ff047819 */ /* 0x000fe40000011400 */
[----:B------:R-:W-:Y:S02]  /*bdc0*/  LOP3.LUT R0, R3, 0x2, RZ, 0xfc, !PT ;  /* 0x0000000203007812 */ /* 0x000fe400078efcff */
[----:B------:R-:W-:Y:S02]  /*bdd0*/  SHF.L.U32 R4, R4, 0x1, RZ ;  /* 0x0000000104047819 */ /* 0x000fe400000006ff */
[----:B------:R-:W-:-:S07]  /*bde0*/  MOV R3, 0x1 ;  /* 0x0000000100037802 */ /* 0x000fce0000000f00 */
.L_x_112:
[----:B------:R-:W-:Y:S04]  /*bdf0*/  BSSY B1, `(.L_x_102) ;  /* 0x000003a000017945 */ /* 0x000fe80003800000 */
[----:B------:R-:W-:Y:S05]  /*be00*/  @!P3 BRA `(.L_x_103) ;  /* 0x0000000000e0b947 */ /* 0x000fea0003800000 */
[----:B------:R-:W1:Y:S01]  /*be10*/  S2R R6, SR_CgaCtaId ;  /* 0x0000000000067919 */ /* 0x000e620000008800 */
[----:B------:R-:W-:-:S04]  /*be20*/  MOV R5, 0x400 ;  /* 0x0000040000057802 */ /* 0x000fc80000000f00 */
[----:B-1----:R-:W-:Y:S02]  /*be30*/  LEA R7, R6, R5, 0x18 ;  /* 0x0000000506077211 */ /* 0x002fe400078ec0ff */
[----:B------:R-:W-:Y:S02]  /*be40*/  SHF.L.U32 R5, R3, 0x1f, RZ ;  /* 0x0000001f03057819 */ /* 0x000fe400000006ff */
[----:B------:R-:W-:-:S04]  /*be50*/  LEA R6, R2, R7, 0x3 ;  /* 0x0000000702067211 */ /* 0x000fc800078e18ff */
[----:B------:R-:W1:Y:S02]  /*be60*/  SYNCS.PHASECHK.TRANS64.TRYWAIT P4, [R6+URZ+0x38028], R5 ;  /* 0x03802805060075a7 */ /* 0x000e64000808017f */
[----:B-1----:R-:W-:Y:S05]  /*be70*/  @!P4 BRA `(.L_x_104) ;  /* 0x0000000c0000c947 */ /* 0x002fea0003800000 */
.L_x_124:
[----:B-1----:R-:W-:-:S04]  /*be80*/  @P2 MOV R5, 0x8000 ;  /* 0x0000800000052802 */ /* 0x002fc80000000f00 */
[----:B------:R1:W-:Y:S02]  /*be90*/  @P2 SYNCS.ARRIVE.TRANS64 RZ, [R6+URZ+0x38000], R5 ;  /* 0x0380000506ff29a7 */ /* 0x0003e4000800003f */
[----:B-1----:R-:W-:-:S04]  /*bea0*/  PRMT R5, R0, 0x9910, RZ ;  /* 0x0000991000057816 */ /* 0x002fc800000000ff */
[----:B------:R-:W-:-:S13]  /*beb0*/  ISETP.NE.AND P4, PT, R5, 0x2, PT ;  /* 0x000000020500780c */ /* 0x000fda0003f85270 */
[----:B------:R-:W-:Y:S05]  /*bec0*/  @P4 BRA `(.L_x_105) ;  /* 0x0000000000044947 */ /* 0x000fea0003800000 */
[----:B------:R-:W-:Y:S01]  /*bed0*/  BPT.TRAP 0x1 ;  /* 0x000000040000795c */ /* 0x000fe20000300000 */
.L_x_105:
[----:B------:R-:W-:Y:S05]  /*bee0*/  @P0 BRA `(.L_x_106) ;  /* 0x0000000000040947 */ /* 0x000fea0003800000 */
[----:B------:R-:W-:Y:S01]  /*bef0*/  BPT.TRAP 0x1 ;  /* 0x000000040000795c */ /* 0x000fe20000300000 */
.L_x_106:
[----:B------:R-:W-:Y:S01]  /*bf00*/  LEA R7, R2, R7, 0xf ;  /* 0x0000000702077211 */ /* 0x000fe200078e78ff */
[----:B------:R-:W-:Y:S01]  /*bf10*/  ULDC.64 UR4, c[0x0][0x198] ;  /* 0x0000660000047ab9 */ /* 0x000fe20000000a00 */
[----:B------:R-:W-:Y:S01]  /*bf20*/  R2UR UR41, R6 ;  /* 0x00000000062972ca */ /* 0x000fe200000e0000 */
[----:B------:R-:W-:Y:S01]  /*bf30*/  UIADD3 UR4, UP0, UR4, 0x1f0, URZ ;  /* 0x000001f004047890 */ /* 0x000fe2000ff1e03f */
[----:B------:R-:W-:Y:S01]  /*bf40*/  R2UR UR43, R8 ;  /* 0x00000000082b72ca */ /* 0x000fe200000e0000 */
[----:B------:R-:W-:Y:S01]  /*bf50*/  UMOV UR6, 0x0 ;  /* 0x0000000000067882 */ /* 0x000fe20000000000 */
[----:B------:R-:W-:Y:S01]  /*bf60*/  R2UR UR16, R7 ;  /* 0x00000000071072ca */ /* 0x000fe200000e0000 */
[----:B------:R-:W-:Y:S01]  /*bf70*/  UIADD3.X UR5, URZ, UR5, URZ, UP0, !UPT ;  /* 0x000000053f057290 */ /* 0x000fe200087fe43f */
[----:B------:R-:W-:Y:S01]  /*bf80*/  IADD3 R5, R2, 0x1, RZ ;  /* 0x0000000102057810 */ /* 0x000fe20007ffe0ff */
[----:B------:R-:W-:Y:S01]  /*bf90*/  UMOV UR7, 0x10000000 ;  /* 0x1000000000077882 */ /* 0x000fe20000000000 */
[----:B------:R-:W-:Y:S01]  /*bfa0*/  UMOV UR42, URZ ;  /* 0x0000003f002a7c82 */ /* 0x000fe20008000000 */
[----:B------:R-:W-:Y:S01]  /*bfb0*/  UMOV UR34, 0x40 ;  /* 0x0000004000227882 */ /* 0x000fe20000000000 */
[----:B------:R-:W-:Y:S01]  /*bfc0*/  UMOV UR36, UR44 ;  /* 0x0000002c00247c82 */ /* 0x000fe20008000000 */
[----:B------:R-:W-:Y:S01]  /*bfd0*/  UMOV UR37, UR45 ;  /* 0x0000002d00257c82 */ /* 0x000fe20008000000 */
[----:B------:R-:W-:Y:S01]  /*bfe0*/  UMOV UR26, 0x80 ;  /* 0x00000080001a7882 */ /* 0x000fe20000000000 */
[----:B------:R-:W-:Y:S01]  /*bff0*/  UIADD3 UR41, UR41, 0x38000, URZ ;  /* 0x0003800029297890 */ /* 0x000fe2000fffe03f */
[----:B------:R-:W-:Y:S01]  /*c000*/  ISETP.NE.AND P4, PT, R5, 0x5, PT ;  /* 0x000000050500780c */ /* 0x000fe20003f85270 */
[----:B------:R-:W-:-:S02]  /*c010*/  USHF.L.U32 UR43, UR43, 0x6, URZ ;  /* 0x000000062b2b7899 */ /* 0x000fc4000800063f */
[----:B------:R-:W-:Y:S01]  /*c020*/  UIADD3 UR40, UR16, 0x10000, URZ ;  /* 0x0001000010287890 */ /* 0x000fe2000fffe03f */
[----:B------:R-:W-:Y:S01]  /*c030*/  SEL R2, RZ, 0x1, P4 ;  /* 0x00000001ff027807 */ /* 0x000fe20002000000 */
[----:B------:R-:W-:Y:S02]  /*c040*/  UIADD3 UR32, UR16, 0x12000, URZ ;  /* 0x0001200010207890 */ /* 0x000fe4000fffe03f */
[----:B------:R-:W-:Y:S01]  /*c050*/  UIADD3 UR24, UR16, 0x14000, URZ ;  /* 0x0001400010187890 */ /* 0x000fe2000fffe03f */
[----:B------:R-:W-:Y:S01]  /*c060*/  LOP3.LUT R3, R3, R2, RZ, 0x3c, !PT ;  /* 0x0000000203037212 */ /* 0x000fe200078e3cff */
[----:B------:R-:W-:Y:S01]  /*c070*/  UIADD3 UR16, UR16, 0x16000, URZ ;  /* 0x0001600010107890 */ /* 0x000fe2000fffe03f */
[----:B------:R-:W-:Y:S01]  /*c080*/  SEL R2, R5, RZ, P4 ;  /* 0x000000ff05027207 */ /* 0x000fe20002000000 */
[----:B------:R-:W-:Y:S01]  /*c090*/  UMOV UR33, UR41 ;  /* 0x0000002900217c82 */ /* 0x000fe20008000000 */
[----:B------:R-:W-:Y:S01]  /*c0a0*/  UMOV UR35, UR43 ;  /* 0x0000002b00237c82 */ /* 0x000fe20008000000 */
        /* <DEDUP_REMOVED lines=14> */
.L_x_103:
[----:B------:R-:W-:Y:S05]  /*c190*/  BSYNC B1 ;  /* 0x0000000000017941 */ /* 0x000fea0003800000 */
.L_x_102:
[----:B------:R-:W-:Y:S01]  /*c1a0*/  ISETP.LT.OR P4, PT, R4, 0x4, !P3 ;  /* 0x000000040400780c */ /* 0x000fe20005f81670 */
[----:B------:R-:W-:-:S12]  /*c1b0*/  BSSY B1, `(.L_x_107) ;  /* 0x000003b000017945 */ /* 0x000fd80003800000 */
[----:B------:R-:W-:Y:S05]  /*c1c0*/  @P4 BRA `(.L_x_108) ;  /* 0x0000000000e44947 */ /* 0x000fea0003800000 */
[----:B------:R-:W1:Y:S01]  /*c1d0*/  S2R R6, SR_CgaCtaId ;  /* 0x0000000000067919 */ /* 0x000e620000008800 */
[----:B------:R-:W-:Y:S02]  /*c1e0*/  MOV R5, 0x400 ;  /* 0x0000040000057802 */ /* 0x000fe40000000f00 */
[----:B------:R-:W-:Y:S02]  /*c1f0*/  SHF.L.U32 R7, R3, 0x1f, RZ ;  /* 0x0000001f03077819 */ /* 0x000fe400000006ff */
[----:B-1----:R-:W-:-:S04]  /*c200*/  LEA R5, R6, R5, 0x18 ;  /* 0x0000000506057211 */ /* 0x002fc800078ec0ff */
[----:B------:R-:W-:-:S04]  /*c210*/  LEA R6, R2, R5, 0x3 ;  /* 0x0000000502067211 */ /* 0x000fc800078e18ff */
[----:B------:R-:W1:Y:S02]  /*c220*/  SYNCS.PHASECHK.TRANS64.TRYWAIT P4, [R6+URZ+0x38028], R7 ;  /* 0x03802807060075a7 */ /* 0x000e64000808017f */
[----:B-1----:R-:W-:Y:S05]  /*c230*/  @!P4 BRA `(.L_x_109) ;  /* 0x000000080024c947 */ /* 0x002fea0003800000 */
.L_x_125:
[----:B-1----:R-:W-:-:S04]  /*c240*/  @P1 MOV R7, 0x8000 ;  /* 0x0000800000071802 */ /* 0x002fc80000000f00 */
[----:B------:R1:W-:Y:S02]  /*c250*/  @P1 SYNCS.ARRIVE.TRANS64 RZ, [R6+URZ+0x38000], R7 ;  /* 0x0380000706ff19a7 */ /* 0x0003e4000800003f */
[----:B-1----:R-:W-:-:S04]  /*c260*/  PRMT R7, R0, 0x9910, RZ ;  /* 0x0000991000077816 */ /* 0x002fc800000000ff */
[----:B------:R-:W-:-:S13]  /*c270*/  ISETP.NE.AND P4, PT, R7, 0x2, PT ;  /* 0x000000020700780c */ /* 0x000fda0003f85270 */
[----:B------:R-:W-:Y:S05]  /*c280*/  @P4 BRA `(.L_x_110) ;  /* 0x0000000000044947 */ /* 0x000fea0003800000 */
[----:B------:R-:W-:Y:S01]  /*c290*/  BPT.TRAP 0x1 ;  /* 0x000000040000795c */ /* 0x000fe20000300000 */
.L_x_110:
[----:B------:R-:W-:Y:S05]  /*c2a0*/  @P0 BRA `(.L_x_111) ;  /* 0x0000000000040947 */ /* 0x000fea0003800000 */
[----:B------:R-:W-:Y:S01]  /*c2b0*/  BPT.TRAP 0x1 ;  /* 0x000000040000795c */ /* 0x000fe20000300000 */
.L_x_111:
        /* <DEDUP_REMOVED lines=17> */
[----:B------:R-:W-:Y:S01]  /*c3d0*/  UIADD3 UR40, UR16, 0x10000, URZ ;  /* 0x0001000010287890 */ /* 0x000fe2000fffe03f */
[----:B------:R-:W-:Y:S01]  /*c3e0*/  IADD3 R8, R8, 0x1, RZ ;  /* 0x0000000108087810 */ /* 0x000fe20007ffe0ff */
[----:B------:R-:W-:Y:S01]  /*c3f0*/  USHF.L.U32 UR43, UR43, 0x6, URZ ;  /* 0x000000062b2b7899 */ /* 0x000fe2000800063f */
[----:B------:R-:W-:Y:S01]  /*c400*/  SEL R6, RZ, 0x1, P4 ;  /* 0x00000001ff067807 */ /* 0x000fe20002000000 */
[----:B------:R-:W-:Y:S01]  /*c410*/  UIADD3 UR32, UR16, 0x12000, URZ ;  /* 0x0001200010207890 */ /* 0x000fe2000fffe03f */
[----:B------:R-:W-:Y:S01]  /*c420*/  SEL R2, R2, RZ, P4 ;  /* 0x000000ff02027207 */ /* 0x000fe20002000000 */
[----:B------:R-:W-:Y:S01]  /*c430*/  UIADD3 UR24, UR16, 0x14000, URZ ;  /* 0x0001400010187890 */ /* 0x000fe2000fffe03f */
[----:B------:R-:W-:Y:S01]  /*c440*/  LOP3.LUT R3, R3, R6, RZ, 0x3c, !PT ;  /* 0x0000000603037212 */ /* 0x000fe200078e3cff */
[----:B------:R-:W-:Y:S01]  /*c450*/  UIADD3 UR16, UR16, 0x16000, URZ ;  /* 0x0001600010107890 */ /* 0x000fe2000fffe03f */
        /* <DEDUP_REMOVED lines=16> */
.L_x_108:
[----:B------:R-:W-:Y:S05]  /*c560*/  BSYNC B1 ;  /* 0x0000000000017941 */ /* 0x000fea0003800000 */
.L_x_107:
[C---:B------:R-:W-:Y:S02]  /*c570*/  ISETP.GT.AND P4, PT, R4.reuse, 0x4, PT ;  /* 0x000000040400780c */ /* 0x040fe40003f84270 */
[----:B------:R-:W-:-:S11]  /*c580*/  IADD3 R4, R4, -0x2, RZ ;  /* 0xfffffffe04047810 */ /* 0x000fd60007ffe0ff */
[----:B------:R-:W-:Y:S05]  /*c590*/  @P4 BRA `(.L_x_112) ;  /* 0xfffffff800144947 */ /* 0x000fea000383ffff */
[----:B------:R-:W-:Y:S05]  /*c5a0*/  BSYNC B0 ;  /* 0x0000000000007941 */ /* 0x000fea0003800000 */
.L_x_101:
[----:B------:R-:W-:Y:S05]  /*c5b0*/  EXIT ;  /* 0x000000000000794d */ /* 0x000fea0003800000 */
.L_x_15:
[----:B-1----:R-:W-:-:S04]  /*c5c0*/  MOV R3, UR5 ;  /* 0x0000000500037c02 */ /* 0x002fc80008000f00 */
[----:B------:R1:W2:Y:S03]  /*c5d0*/  SYNCS.PHASECHK.TRANS64.TRYWAIT P1, [R3+URZ+0x38050], R4 ;  /* 0x03805004030075a7 */ /* 0x0002a6000802017f */
[----:B--2---:R-:W-:Y:S05]  /*c5e0*/  @!P1 NANOSLEEP.SYNCS 0x989680 ;  /* 0x009896800000995d */ /* 0x004fea0003900000 */
[----:B------:R-:W2:Y:S02]  /*c5f0*/  @!P1 SYNCS.PHASECHK.TRANS64 P1, [R3+URZ+0x38050], R4 ;  /* 0x03805004030095a7 */ /* 0x000ea4000802007f */
[----:B--2---:R-:W-:Y:S05]  /*c600*/  @!P1 BRA `(.L_x_15) ;  /* 0xfffffffc00ec9947 */ /* 0x004fea000383ffff */
[----:B------:R-:W-:Y:S05]  /*c610*/  BRA `(.L_x_113) ;  /* 0xffffff48003c7947 */ /* 0x000fea000383ffff */
.L_x_17:
[----:B--2---:R-:W-:-:S04]  /*c620*/  MOV R0, UR61 ;  /* 0x0000003d00007c02 */ /* 0x004fc80008000f00 */
[----:B------:R2:W3:Y:S03]  /*c630*/  SYNCS.PHASECHK.TRANS64.TRYWAIT P1, [R0+URZ+0x38000], R19 ;  /* 0x03800013000075a7 */ /* 0x0004e6000802017f */
[----:B---3--:R-:W-:Y:S05]  /*c640*/  @!P1 NANOSLEEP.SYNCS 0x989680 ;  /* 0x009896800000995d */ /* 0x008fea0003900000 */
[----:B------:R-:W3:Y:S02]  /*c650*/  @!P1 SYNCS.PHASECHK.TRANS64 P1, [R0+URZ+0x38000], R19 ;  /* 0x03800013000095a7 */ /* 0x000ee4000802007f */
[----:B---3--:R-:W-:Y:S05]  /*c660*/  @!P1 BRA `(.L_x_17) ;  /* 0xfffffffc00ec9947 */ /* 0x008fea000383ffff */
[----:B------:R-:W-:Y:S05]  /*c670*/  BRA `(.L_x_114) ;  /* 0xffffff4800447947 */ /* 0x000fea000383ffff */
.L_x_18:
[----:B------:R-:W-:-:S13]  /*c680*/  R2UR UR4, R12 ;  /* 0x000000000c0472ca */ /* 0x000fda00000e0000 */
[----:B-1----:R-:W-:-:S04]  /*c690*/  MOV R3, UR4 ;  /* 0x0000000400037c02 */ /* 0x002fc80008000f00 */
[----:B------:R1:W2:Y:S03]  /*c6a0*/  SYNCS.PHASECHK.TRANS64.TRYWAIT P1, [R3+URZ+-0x8], R0 ;  /* 0xfffff800030075a7 */ /* 0x0002a6000802017f */
[----:B--2---:R-:W-:Y:S05]  /*c6b0*/  @!P1 NANOSLEEP.SYNCS 0x989680 ;  /* 0x009896800000995d */ /* 0x004fea0003900000 */
[----:B------:R-:W2:Y:S02]  /*c6c0*/  @!P1 SYNCS.PHASECHK.TRANS64 P1, [R3+URZ+-0x8], R0 ;  /* 0xfffff800030095a7 */ /* 0x000ea4000802007f */
[----:B--2---:R-:W-:Y:S05]  /*c6d0*/  @!P1 BRA `(.L_x_18) ;  /* 0xfffffffc00e89947 */ /* 0x004fea000383ffff */
[----:B------:R-:W-:Y:S05]  /*c6e0*/  BRA `(.L_x_115) ;  /* 0xffffff4800447947 */ /* 0x000fea000383ffff */
.L_x_20:
[----:B-1----:R-:W-:-:S04]  /*c6f0*/  MOV R20, UR61 ;  /* 0x0000003d00147c02 */ /* 0x002fc80008000f00 */
[----:B------:R1:W2:Y:S03]  /*c700*/  SYNCS.PHASECHK.TRANS64.TRYWAIT P1, [R20+URZ+0x38008], R19 ;  /* 0x03800813140075a7 */ /* 0x0002a6000802017f */
[----:B--2---:R-:W-:Y:S05]  /*c710*/  @!P1 NANOSLEEP.SYNCS 0x989680 ;  /* 0x009896800000995d */ /* 0x004fea0003900000 */
[----:B------:R-:W2:Y:S02]  /*c720*/  @!P1 SYNCS.PHASECHK.TRANS64 P1, [R20+URZ+0x38008], R19 ;  /* 0x03800813140095a7 */ /* 0x000ea4000802007f */
[----:B--2---:R-:W-:Y:S05]  /*c730*/  @!P1 BRA `(.L_x_20) ;  /* 0xfffffffc00ec9947 */ /* 0x004fea000383ffff */
[----:B------:R-:W-:Y:S05]  /*c740*/  BRA `(.L_x_116) ;  /* 0xffffff68007c7947 */ /* 0x000fea000383ffff */
.L_x_25:
[----:B-1----:R-:W-:-:S04]  /*c750*/  MOV R17, UR5 ;  /* 0x0000000500117c02 */ /* 0x002fc80008000f00 */
[----:B------:R1:W2:Y:S03]  /*c760*/  SYNCS.PHASECHK.TRANS64.TRYWAIT P2, [R17+URZ+0x38000], R14 ;  /* 0x0380000e110075a7 */ /* 0x0002a6000804017f */
[----:B--2---:R-:W-:Y:S05]  /*c770*/  @!P2 NANOSLEEP.SYNCS 0x989680 ;  /* 0x009896800000a95d */ /* 0x004fea0003900000 */
[----:B------:R-:W2:Y:S02]  /*c780*/  @!P2 SYNCS.PHASECHK.TRANS64 P2, [R17+URZ+0x38000], R14 ;  /* 0x0380000e1100a5a7 */ /* 0x000ea4000804007f */
[----:B--2---:R-:W-:Y:S05]  /*c790*/  @!P2 BRA `(.L_x_25) ;  /* 0xfffffffc00eca947 */ /* 0x004fea000383ffff */
[----:B------:R-:W-:Y:S05]  /*c7a0*/  BRA `(.L_x_117) ;  /* 0xffffff6c00687947 */ /* 0x000fea000383ffff */
.L_x_29:
[----:B-1----:R-:W-:-:S04]  /*c7b0*/  MOV R18, UR5 ;  /* 0x0000000500127c02 */ /* 0x002fc80008000f00 */
[----:B------:R1:W2:Y:S03]  /*c7c0*/  SYNCS.PHASECHK.TRANS64.TRYWAIT P2, [R18+URZ+0x38000], R19 ;  /* 0x03800013120075a7 */ /* 0x0002a6000804017f */
[----:B--2---:R-:W-:Y:S05]  /*c7d0*/  @!P2 NANOSLEEP.SYNCS 0x989680 ;  /* 0x009896800000a95d */ /* 0x004fea0003900000 */
[----:B------:R-:W2:Y:S02]  /*c7e0*/  @!P2 SYNCS.PHASECHK.TRANS64 P2, [R18+URZ+0x38000], R19 ;  /* 0x038000131200a5a7 */ /* 0x000ea4000804007f */
[----:B--2---:R-:W-:Y:S05]  /*c7f0*/  @!P2 BRA `(.L_x_29) ;  /* 0xfffffffc00eca947 */ /* 0x004fea000383ffff */
[----:B------:R-:W-:Y:S05]  /*c800*/  BRA `(.L_x_28) ;  /* 0xffffff8c00507947 */ /* 0x000fea000383ffff */
.L_x_37:
[----:B-1----:R-:W-:-:S04]  /*c810*/  MOV R17, UR5 ;  /* 0x0000000500117c02 */ /* 0x002fc80008000f00 */
[----:B------:R1:W2:Y:S03]  /*c820*/  SYNCS.PHASECHK.TRANS64.TRYWAIT P2, [R17+URZ+0x38000], R14 ;  /* 0x0380000e110075a7 */ /* 0x0002a6000804017f */
[----:B--2---:R-:W-:Y:S05]  /*c830*/  @!P2 NANOSLEEP.SYNCS 0x989680 ;  /* 0x009896800000a95d */ /* 0x004fea0003900000 */
[----:B------:R-:W2:Y:S02]  /*c840*/  @!P2 SYNCS.PHASECHK.TRANS64 P2, [R17+URZ+0x38000], R14 ;  /* 0x0380000e1100a5a7 */ /* 0x000ea4000804007f */
[----:B--2---:R-:W-:Y:S05]  /*c850*/  @!P2 BRA `(.L_x_37) ;  /* 0xfffffffc00eca947 */ /* 0x004fea000383ffff */
[----:B------:R-:W-:Y:S05]  /*c860*/  BRA `(.L_x_118) ;  /* 0xffffff9000647947 */ /* 0x000fea000383ffff */
.L_x_41:
[----:B-1----:R-:W-:-:S04]  /*c870*/  MOV R18, UR5 ;  /* 0x0000000500127c02 */ /* 0x002fc80008000f00 */
[----:B------:R1:W2:Y:S03]  /*c880*/  SYNCS.PHASECHK.TRANS64.TRYWAIT P2, [R18+URZ+0x38000], R19 ;  /* 0x03800013120075a7 */ /* 0x0002a6000804017f */
[----:B--2---:R-:W-:Y:S05]  /*c890*/  @!P2 NANOSLEEP.SYNCS 0x989680 ;  /* 0x009896800000a95d */ /* 0x004fea0003900000 */
[----:B------:R-:W2:Y:S02]  /*c8a0*/  @!P2 SYNCS.PHASECHK.TRANS64 P2, [R18+URZ+0x38000], R19 ;  /* 0x038000131200a5a7 */ /* 0x000ea4000804007f */
[----:B--2---:R-:W-:Y:S05]  /*c8b0*/  @!P2 BRA `(.L_x_41) ;  /* 0xfffffffc00eca947 */ /* 0x004fea000383ffff */
[----:B------:R-:W-:Y:S05]  /*c8c0*/  BRA `(.L_x_40) ;  /* 0xffffffb400207947 */ /* 0x000fea000383ffff */
.L_x_57:
[----:B------:R-:W-:-:S13]  /*c8d0*/  R2UR UR4, R12 ;  /* 0x000000000c0472ca */ /* 0x000fda00000e0000 */
[----:B-1----:R-:W-:-:S04]  /*c8e0*/  MOV R5, UR4 ;  /* 0x0000000400057c02 */ /* 0x002fc80008000f00 */
[----:B------:R1:W2:Y:S03]  /*c8f0*/  SYNCS.PHASECHK.TRANS64.TRYWAIT P0, [R5+URZ+0x8], R0 ;  /* 0x00000800050075a7 */ /* 0x0002a6000800017f */
[----:B--2---:R-:W-:Y:S05]  /*c900*/  @!P0 NANOSLEEP.SYNCS 0x989680 ;  /* 0x009896800000895d */ /* 0x004fea0003900000 */
[----:B------:R-:W2:Y:S02]  /*c910*/  @!P0 SYNCS.PHASECHK.TRANS64 P0, [R5+URZ+0x8], R0 ;  /* 0x00000800050085a7 */ /* 0x000ea4000800007f */
[----:B--2---:R-:W-:Y:S05]  /*c920*/  @!P0 BRA `(.L_x_57) ;  /* 0xfffffffc00e88947 */ /* 0x004fea000383ffff */
[----:B------:R-:W-:Y:S05]  /*c930*/  BRA `(.L_x_119) ;  /* 0xffffffc000347947 */ /* 0x000fea000383ffff */
.L_x_83:
[----:B--2---:R2:W4:Y:S02]  /*c940*/  SYNCS.PHASECHK.TRANS64.TRYWAIT P0, [R4+URZ+0x38060], R3 ;  /* 0x03806003040075a7 */ /* 0x004524000800017f */
[----:B----4-:R-:W-:Y:S05]  /*c950*/  @!P0 NANOSLEEP.SYNCS 0x989680 ;  /* 0x009896800000895d */ /* 0x010fea0003900000 */
[----:B------:R-:W4:Y:S02]  /*c960*/  @!P0 SYNCS.PHASECHK.TRANS64 P0, [R4+URZ+0x38060], R3 ;  /* 0x03806003040085a7 */ /* 0x000f24000800007f */
[----:B----4-:R-:W-:Y:S05]  /*c970*/  @!P0 BRA `(.L_x_83) ;  /* 0xfffffffc00f08947 */ /* 0x010fea000383ffff */
[----:B------:R-:W-:Y:S05]  /*c980*/  BRA `(.L_x_120) ;  /* 0xffffffe400647947 */ /* 0x000fea000383ffff */
.L_x_88:
[----:B-1----:R1:W2:Y:S02]  /*c990*/  SYNCS.PHASECHK.TRANS64.TRYWAIT P0, [R2+URZ+0x38028], R5 ;  /* 0x03802805020075a7 */ /* 0x0022a4000800017f */
[----:B--2---:R-:W-:Y:S05]  /*c9a0*/  @!P0 NANOSLEEP.SYNCS 0x989680 ;  /* 0x009896800000895d */ /* 0x004fea0003900000 */
[----:B------:R-:W2:Y:S02]  /*c9b0*/  @!P0 SYNCS.PHASECHK.TRANS64 P0, [R2+URZ+0x38028], R5 ;  /* 0x03802805020085a7 */ /* 0x000ea4000800007f */
[----:B--2---:R-:W-:Y:S05]  /*c9c0*/  @!P0 BRA `(.L_x_88) ;  /* 0xfffffffc00f08947 */ /* 0x004fea000383ffff */
[----:B------:R-:W-:Y:S05]  /*c9d0*/  BRA `(.L_x_121) ;  /* 0xffffffe800347947 */ /* 0x000fea000383ffff */
.L_x_93:
[----:B-1----:R1:W2:Y:S02]  /*c9e0*/  SYNCS.PHASECHK.TRANS64.TRYWAIT P0, [R5+URZ+0x38060], R6 ;  /* 0x03806006050075a7 */ /* 0x0022a4000800017f */
[----:B--2---:R-:W-:Y:S05]  /*c9f0*/  @!P0 NANOSLEEP.SYNCS 0x989680 ;  /* 0x009896800000895d */ /* 0x004fea0003900000 */
[----:B------:R-:W2:Y:S02]  /*ca00*/  @!P0 SYNCS.PHASECHK.TRANS64 P0, [R5+URZ+0x38060], R6 ;  /* 0x03806006050085a7 */ /* 0x000ea4000800007f */
[----:B--2---:R-:W-:Y:S05]  /*ca10*/  @!P0 BRA `(.L_x_93) ;  /* 0xfffffffc00f08947 */ /* 0x004fea000383ffff */
[----:B------:R-:W-:Y:S05]  /*ca20*/  BRA `(.L_x_122) ;  /* 0xffffffec00047947 */ /* 0x000fea000383ffff */
.L_x_98:
[----:B-1----:R1:W2:Y:S02]  /*ca30*/  SYNCS.PHASECHK.TRANS64.TRYWAIT P0, [R4+URZ+0x38028], R7 ;  /* 0x03802807040075a7 */ /* 0x0022a4000800017f */
[----:B--2---:R-:W-:Y:S05]  /*ca40*/  @!P0 NANOSLEEP.SYNCS 0x989680 ;  /* 0x009896800000895d */ /* 0x004fea0003900000 */
[----:B------:R-:W2:Y:S02]  /*ca50*/  @!P0 SYNCS.PHASECHK.TRANS64 P0, [R4+URZ+0x38028], R7 ;  /* 0x03802807040085a7 */ /* 0x000ea4000800007f */
[----:B--2---:R-:W-:Y:S05]  /*ca60*/  @!P0 BRA `(.L_x_98) ;  /* 0xfffffffc00f08947 */ /* 0x004fea000383ffff */
[----:B------:R-:W-:Y:S05]  /*ca70*/  BRA `(.L_x_123) ;  /* 0xffffffec00e07947 */ /* 0x000fea000383ffff */
.L_x_104:
[----:B-1----:R1:W2:Y:S02]  /*ca80*/  SYNCS.PHASECHK.TRANS64.TRYWAIT P4, [R6+URZ+0x38028], R5 ;  /* 0x03802805060075a7 */ /* 0x0022a4000808017f */
[----:B--2---:R-:W-:Y:S05]  /*ca90*/  @!P4 NANOSLEEP.SYNCS 0x989680 ;  /* 0x009896800000c95d */ /* 0x004fea0003900000 */
[----:B------:R-:W2:Y:S02]  /*caa0*/  @!P4 SYNCS.PHASECHK.TRANS64 P4, [R6+URZ+0x38028], R5 ;  /* 0x038028050600c5a7 */ /* 0x000ea4000808007f */
[----:B--2---:R-:W-:Y:S05]  /*cab0*/  @!P4 BRA `(.L_x_104) ;  /* 0xfffffffc00f0c947 */ /* 0x004fea000383ffff */
[----:B------:R-:W-:Y:S05]  /*cac0*/  BRA `(.L_x_124) ;  /* 0xfffffff000ec7947 */ /* 0x000fea000383ffff */
.L_x_109:
[----:B-1----:R1:W2:Y:S02]  /*cad0*/  SYNCS.PHASECHK.TRANS64.TRYWAIT P4, [R6+URZ+0x38028], R7 ;  /* 0x03802807060075a7 */ /* 0x0022a4000808017f */
[----:B--2---:R-:W-:Y:S05]  /*cae0*/  @!P4 NANOSLEEP.SYNCS 0x989680 ;  /* 0x009896800000c95d */ /* 0x004fea0003900000 */
[----:B------:R-:W2:Y:S02]  /*caf0*/  @!P4 SYNCS.PHASECHK.TRANS64 P4, [R6+URZ+0x38028], R7 ;  /* 0x038028070600c5a7 */ /* 0x000ea4000808007f */
[----:B--2---:R-:W-:Y:S05]  /*cb00*/  @!P4 BRA `(.L_x_109) ;  /* 0xfffffffc00f0c947 */ /* 0x004fea000383ffff */
[----:B------:R-:W-:Y:S05]  /*cb10*/  BRA `(.L_x_125) ;  /* 0xfffffff400c87947 */ /* 0x000fea000383ffff */
        .weak           $__internal_0_$__cuda_sm20_rcp_rn_f32_slowpath
        .type           $__internal_0_$__cuda_sm20_rcp_rn_f32_slowpath,@function
        .size           $__internal_0_$__cuda_sm20_rcp_rn_f32_slowpath,(.L_x_131 - $__internal_0_$__cuda_sm20_rcp_rn_f32_slowpath)
$__internal_0_$__cuda_sm20_rcp_rn_f32_slowpath:
[----:B------:R-:W-:Y:S01]  /*cb20*/  SHF.L.U32 R0, R3, 0x1, RZ ;  /* 0x0000000103007819 */ /* 0x000fe200000006ff */
[----:B------:R-:W-:Y:S03]  /*cb30*/  BSSY B2, `(.L_x_126) ;  /* 0x0000030000027945 */ /* 0x000fe60003800000 */
[----:B------:R-:W-:-:S04]  /*cb40*/  SHF.R.U32.HI R18, RZ, 0x18, R0 ;  /* 0x00000018ff127819 */ /* 0x000fc80000011600 */
[----:B------:R-:W-:-:S13]  /*cb50*/  ISETP.NE.U32.AND P0, PT, R18, RZ, PT ;  /* 0x000000ff1200720c */ /* 0x000fda0003f05070 */
[----:B------:R-:W-:Y:S05]  /*cb60*/  @P0 BRA `(.L_x_127) ;  /* 0x0000000000280947 */ /* 0x000fea0003800000 */
[----:B------:R-:W-:-:S04]  /*cb70*/  SHF.L.U32 R0, R3, 0x1, RZ ;  /* 0x0000000103007819 */ /* 0x000fc800000006ff */
[----:B------:R-:W-:-:S13]  /*cb80*/  ISETP.NE.AND P0, PT, R0, RZ, PT ;  /* 0x000000ff0000720c */ /* 0x000fda0003f05270 */
[----:B------:R-:W-:Y:S01]  /*cb90*/  @P0 FFMA R5, R3, 1.84467440737095516160e+19, RZ ;  /* 0x5f80000003050823 */ /* 0x000fe200000000ff */
[----:B------:R-:W-:Y:S08]  /*cba0*/  @!P0 MUFU.RCP R4, R3 ;  /* 0x0000000300048308 */ /* 0x000ff00000001000 */
[----:B------:R-:W1:Y:S02]  /*cbb0*/  @P0 MUFU.RCP R0, R5 ;  /* 0x0000000500000308 */ /* 0x000e640000001000 */
[----:B-1----:R-:W-:-:S04]  /*cbc0*/  @P0 FFMA R10, R5, R0, -1 ;  /* 0xbf800000050a0423 */ /* 0x002fc80000000000 */
[----:B------:R-:W-:-:S04]  /*cbd0*/  @P0 FADD.FTZ R11, -R10, -RZ ;  /* 0x800000ff0a0b0221 */ /* 0x000fc80000010100 */
[----:B------:R-:W-:-:S04]  /*cbe0*/  @P0 FFMA R0, R0, R11, R0 ;  /* 0x0000000b00000223 */ /* 0x000fc80000000000 */
[----:B------:R-:W-:Y:S01]  /*cbf0*/  @P0 FFMA R4, R0, 1.84467440737095516160e+19, RZ ;  /* 0x5f80000000040823 */ /* 0x000fe200000000ff */
[----:B------:R-:W-:Y:S06]  /*cc00*/  BRA `(.L_x_128) ;  /* 0x0000000000887947 */ /* 0x000fec0003800000 */
.L_x_127:
[----:B------:R-:W-:-:S04]  /*cc10*/  IADD3 R20, R18, -0xfd, RZ ;  /* 0xffffff0312147810 */ /* 0x000fc80007ffe0ff */
[----:B------:R-:W-:-:S13]  /*cc20*/  ISETP.GT.U32.AND P0, PT, R20, 0x1, PT ;  /* 0x000000011400780c */ /* 0x000fda0003f04070 */
[----:B------:R-:W-:Y:S05]  /*cc30*/  @P0 BRA `(.L_x_129) ;  /* 0x0000000000780947 */ /* 0x000fea0003800000 */
[----:B------:R-:W-:Y:S02]  /*cc40*/  LOP3.LUT R0, R3, 0x7fffff, RZ, 0xc0, !PT ;  /* 0x007fffff03007812 */ /* 0x000fe400078ec0ff */
[----:B------:R-:W-:Y:S02]  /*cc50*/  MOV R11, 0x3 ;  /* 0x00000003000b7802 */ /* 0x000fe40000000f00 */
[----:B------:R-:W-:Y:S02]  /*cc60*/  LOP3.LUT R0, R0, 0x3f800000, RZ, 0xfc, !PT ;  /* 0x3f80000000007812 */ /* 0x000fe400078efcff */
[----:B------:R-:W-:Y:S02]  /*cc70*/  SHF.L.U32 R11, R11, R20, RZ ;  /* 0x000000140b0b7219 */ /* 0x000fe400000006ff */
[----:B------:R-:W1:Y:S02]  /*cc80*/  MUFU.RCP R5, R0 ;  /* 0x0000000000057308 */ /* 0x000e640000001000 */
[----:B-1----:R-:W-:-:S04]  /*cc90*/  FFMA R4, R0, R5, -1 ;  /* 0xbf80000000047423 */ /* 0x002fc80000000005 */
[----:B------:R-:W-:-:S04]  /*cca0*/  FADD.FTZ R4, -R4, -RZ ;  /* 0x800000ff04047221 */ /* 0x000fc80000010100 */
[CCC-:B------:R-:W-:Y:S01]  /*ccb0*/  FFMA.RM R10, R5.reuse, R4.reuse, R5.reuse ;  /* 0x00000004050a7223 */ /* 0x1c0fe20000004005 */
[----:B------:R-:W-:-:S04]  /*ccc0*/  FFMA.RP R5, R5, R4, R5 ;  /* 0x0000000405057223 */ /* 0x000fc80000008005 */
[C---:B------:R-:W-:Y:S02]  /*ccd0*/  LOP3.LUT R4, R10.reuse, 0x7fffff, RZ, 0xc0, !PT ;  /* 0x007fffff0a047812 */ /* 0x040fe400078ec0ff */
[----:B------:R-:W-:Y:S02]  /*cce0*/  FSETP.NEU.FTZ.AND P0, PT, R10, R5, PT ;  /* 0x000000050a00720b */ /* 0x000fe40003f1d000 */
[----:B------:R-:W-:Y:S02]  /*ccf0*/  LOP3.LUT R4, R4, 0x800000, RZ, 0xfc, !PT ;  /* 0x0080000004047812 */ /* 0x000fe400078efcff */
[----:B------:R-:W-:Y:S02]  /*cd00*/  SEL R5, RZ, 0xffffffff, !P0 ;  /* 0xffffffffff057807 */ /* 0x000fe40004000000 */
[----:B------:R-:W-:Y:S02]  /*cd10*/  LOP3.LUT R11, R11, R4, RZ, 0xc0, !PT ;  /* 0x000000040b0b7212 */ /* 0x000fe400078ec0ff */
[----:B------:R-:W-:-:S02]  /*cd20*/  IADD3 R5, -R5, RZ, RZ ;  /* 0x000000ff05057210 */ /* 0x000fc40007ffe1ff */
[-C--:B------:R-:W-:Y:S02]  /*cd30*/  SHF.R.U32.HI R11, RZ, R20.reuse, R11 ;  /* 0x00000014ff0b7219 */ /* 0x080fe4000001160b */
[----:B------:R-:W-:Y:S02]  /*cd40*/  LOP3.LUT P1, RZ, R5, R20, R4, 0xf8, !PT ;  /* 0x0000001405ff7212 */ /* 0x000fe4000782f804 */
[C---:B------:R-:W-:Y:S02]  /*cd50*/  LOP3.LUT P0, RZ, R11.reuse, 0x1, RZ, 0xc0, !PT ;  /* 0x000000010bff7812 */ /* 0x040fe4000780c0ff */
[----:B------:R-:W-:Y:S02]  /*cd60*/  LOP3.LUT P2, RZ, R11, 0x2, RZ, 0xc0, !PT ;  /* 0x000000020bff7812 */ /* 0x000fe4000784c0ff */
[----:B------:R-:W-:Y:S02]  /*cd70*/  IADD3 R5, R18, -0xfc, RZ ;  /* 0xffffff0412057810 */ /* 0x000fe40007ffe0ff */
[----:B------:R-:W-:-:S02]  /*cd80*/  PLOP3.LUT P0, PT, P0, P1, P2, 0xe0, 0x0 ;  /* 0x000000000000781c */ /* 0x000fc40000703c20 */
[----:B------:R-:W-:Y:S02]  /*cd90*/  LOP3.LUT P1, RZ, R3, 0x7fffff, RZ, 0xc0, !PT ;  /* 0x007fffff03ff7812 */ /* 0x000fe4000782c0ff */
[----:B------:R-:W-:Y:S02]  /*cda0*/  SEL R0, RZ, 0x1, !P0 ;  /* 0x00000001ff007807 */ /* 0x000fe40004000000 */
[----:B------:R-:W-:Y:S02]  /*cdb0*/  SHF.R.U32.HI R4, RZ, R5, R4 ;  /* 0x00000005ff047219 */ /* 0x000fe40000011604 */
[----:B------:R-:W-:-:S04]  /*cdc0*/  IADD3 R0, -R0, RZ, RZ ;  /* 0x000000ff00007210 */ /* 0x000fc80007ffe1ff */
[----:B------:R-:W-:-:S13]  /*cdd0*/  ISETP.GE.AND P0, PT, R0, RZ, PT ;  /* 0x000000ff0000720c */ /* 0x000fda0003f06270 */
[----:B------:R-:W-:-:S04]  /*cde0*/  @!P0 IADD3 R4, R4, 0x1, RZ ;  /* 0x0000000104048810 */ /* 0x000fc80007ffe0ff */
[----:B------:R-:W-:-:S04]  /*cdf0*/  @!P1 SHF.L.U32 R4, R4, 0x1, RZ ;  /* 0x0000000104049819 */ /* 0x000fc800000006ff */
[----:B------:R-:W-:Y:S01]  /*ce00*/  LOP3.LUT R4, R4, 0x80000000, R3, 0xf8, !PT ;  /* 0x8000000004047812 */ /* 0x000fe200078ef803 */
[----:B------:R-:W-:Y:S06]  /*ce10*/  BRA `(.L_x_128) ;  /* 0x0000000000047947 */ /* 0x000fec0003800000 */
.L_x_129:
[----:B------:R1:W2:Y:S02]  /*ce20*/  MUFU.RCP R4, R3 ;  /* 0x0000000300047308 */ /* 0x0002a40000001000 */
.L_x_128:
[----:B------:R-:W-:Y:S05]  /*ce30*/  BSYNC B2 ;  /* 0x0000000000027941 */ /* 0x000fea0003800000 */
.L_x_126:
[----:B--2---:R-:W-:Y:S02]  /*ce40*/  MOV R0, R4 ;  /* 0x0000000400007202 */ /* 0x004fe40000000f00 */
[----:B------:R-:W-:Y:S02]  /*ce50*/  MOV R4, R15 ;  /* 0x0000000f00047202 */ /* 0x000fe40000000f00 */
[----:B------:R-:W-:-:S04]  /*ce60*/  MOV R5, 0x0 ;  /* 0x0000000000057802 */ /* 0x000fc80000000f00 */
[----:B-1----:R-:W-:Y:S05]  /*ce70*/  RET.REL.NODEC R4 `(_ZN7cutlass13device_kernelINS_4fmha6kernel28FmhaKernelTmaWarpSpecializedINS1_10collective30FmhaMainloopTmaWarpSpecializedINS_10bfloat16_tEffN4cute5tupleIJNS7_1CILi128EEENS9_ILi64EEENS9_ILi256EEEEEENS8_IJiNS9_ILi1EEENS8_IJiiEEEEEESG_SG_NS4_14ResidualFusionEJEEENS4_15FmhaFwdEpilogueIS6_fNS8_IJSB_SC_SB_EEEEENS2_23IndividualTileSchedulerEJEEEEEvNT_6ParamsE) ;  /* 0xffffff3004607950 */ /* 0x002fea0003c3ffff */
.L_x_130:
[----:B------:R-:W-:-:S00]  /*ce80*/  BRA `(.L_x_130) ;  /* 0xfffffffc00fc7947 */ /* 0x000fc0000383ffff */
[----:B------:R-:W-:-:S00]  /*ce90*/  NOP ;  /* 0x0000000000007918 */ /* 0x000fc00000000000 */
        /* <DEDUP_REMOVED lines=14> */
.L_x_131:


//--------------------- .nv.global.init           --------------------------
	.section	.nv.global.init,"aw",@progbits
.nv.global.init:
	.type		$str$24,@object
	.size		$str$24,($str$25 - $str$24)
$str$24:
        /*0000*/ 	.byte	0x28, 0x61, 0x64, 0x64, 0x72, 0x65, 0x73, 0x73, 0x20, 0x26, 0x20, 0x6d, 0x61, 0x73, 0x6b, 0x29
        /*0010*/ 	.byte	0x20, 0x3d, 0x3d, 0x20, 0x30, 0x00
	.type		$str$25,@object
	.size		$str$25,(__unnamed_1 - $str$25)
$str$25:
        /*0016*/ 	.byte	0x2f, 0x74, 0x6d, 0x70, 0x2f, 0x63, 0x75, 0x74, 0x6c, 0x61, 0x73, 0x73, 0x5f, 0x73, 0x77, 0x65
        /*0026*/ 	.byte	0x65, 0x70, 0x5f, 0x73, 0x72, 0x63, 0x2f, 0x69, 0x6e, 0x63, 0x6c, 0x75, 0x64, 0x65, 0x2f, 0x63
        /*0036*/ 	.byte	0x75, 0x74, 0x65, 0x2f, 0x70, 0x6f, 0x69, 0x6e, 0x74, 0x65, 0x72, 0x5f, 0x66, 0x6c, 0x61, 0x67
        /*0046*/ 	.byte	0x67, 0x65, 0x64, 0x2e, 0x68, 0x70, 0x70, 0x00
	.type		__unnamed_1,@object
	.size		__unnamed_1,(__unnamed_2 - __unnamed_1)
__unnamed_1:
        /*004e*/ 	.byte	0x61, 0x75, 0x74, 0x6f, 0x20, 0x63, 0x75, 0x74, 0x65, 0x3a, 0x3a, 0x61, 0x73, 0x5f, 0x70, 0x6f
        /* <DEDUP_REMOVED lines=27> */
        /*020e*/ 	.byte	0x32, 0x30, 0x34, 0x38, 0x3e, 0x3e, 0x3e, 0x3e, 0x3e, 0x5d, 0x00
	.type		__unnamed_2,@object
	.size		__unnamed_2,(.L_1 - __unnamed_2)
__unnamed_2:
        /* <DEDUP_REMOVED lines=29> */
.L_1:


//--------------------- .nv.shared._ZN7cutlass13device_kernelINS_4fmha6kernel28FmhaKernelTmaWarpSpecializedINS1_10collective30FmhaMainloopTmaWarpSpecializedINS_10bfloat16_tEffN4cute5tupleIJNS7_1CILi128EEENS9_ILi64EEENS9_ILi256EEEEEENS8_IJiNS9_ILi1EEENS8_IJiiEEEEEESG_SG_NS4_14ResidualFusionEJEEENS4_15FmhaFwdEpilogueIS6_fNS8_IJSB_SC_SB_EEEEENS2_23IndividualTileSchedulerEJEEEEEvNT_6ParamsE --------------------------
	.section	.nv.shared._ZN7cutlass13device_kernelINS_4fmha6kernel28FmhaKernelTmaWarpSpecializedINS1_10collective30FmhaMainloopTmaWarpSpecializedINS_10bfloat16_tEffN4cute5tupleIJNS7_1CILi128EEENS9_ILi64EEENS9_ILi256EEEEEENS8_IJiNS9_ILi1EEENS8_IJiiEEEEEESG_SG_NS4_14ResidualFusionEJEEENS4_15FmhaFwdEpilogueIS6_fNS8_IJSB_SC_SB_EEEEENS2_23IndividualTileSchedulerEJEEEEEvNT_6ParamsE,"aw",@nobits
	.sectionflags	@""
	.align	16
	.zero		1024


//--------------------- .nv.shared.reserved.0     --------------------------
	.section	.nv.shared.reserved.0,"aw",@nobits
	.weak		__nv_reservedSMEM_offset_0_alias
	.size		__nv_reservedSMEM_offset_0_alias, 0, 0
	.other		__nv_reservedSMEM_offset_0_alias,@"STO_CUDA_RESERVED_SHARED STV_DEFAULT"
__nv_reservedSMEM_offset_0_alias:
	.zero		0


//--------------------- .nv.global                --------------------------
	.section	.nv.global,"aw",@nobits
.nv.global:
	.type		_ZN39_INTERNAL_f804659c_4_k_cu_0a49eb73_39784cute1_E,@object
	.size		_ZN39_INTERNAL_f804659c_4_k_cu_0a49eb73_39784cute1_E,(_ZN39_INTERNAL_f804659c_4_k_cu_0a49eb73_39784cuda3std3__45__cpo6cbeginE - _ZN39_INTERNAL_f804659c_4_k_cu_0a49eb73_39784cute1_E)
_ZN39_INTERNAL_f804659c_4_k_cu_0a49eb73_39784cute1_E:
	.zero		1
	.type		_ZN39_INTERNAL_f804659c_4_k_cu_0a49eb73_39784cuda3std3__45__cpo6cbeginE,@object
	.size		_ZN39_INTERNAL_f804659c_4_k_cu_0a49eb73_39784cuda3std3__45__cpo6cbeginE,(_ZN39_INTERNAL_f804659c_4_k_cu_0a49eb73_39784cuda3std3__48in_placeE - _ZN39_INTERNAL_f804659c_4_k_cu_0a49eb73_39784cuda3std3__45__cpo6cbeginE)
_ZN39_INTERNAL_f804659c_4_k_cu_0a49eb73_39784cuda3std3__45__cpo6cbeginE:
	.zero		1
	.type		_ZN39_INTERNAL_f804659c_4_k_cu_0a49eb73_39784cuda3std3__48in_placeE,@object
	.size		_ZN39_INTERNAL_f804659c_4_k_cu_0a49eb73_39784cuda3std3__48in_placeE,(_ZN39_INTERNAL_f804659c_4_k_cu_0a49eb73_39784cuda3std6ranges3__45__cpo9iter_moveE - _ZN39_INTERNAL_f804659c_4_k_cu_0a49eb73_39784cuda3std3__48in_placeE)
_ZN39_INTERNAL_f804659c_4_k_cu_0a49eb73_39784cuda3std3__48in_placeE:
	.zero		1
	.type		_ZN39_INTERNAL_f804659c_4_k_cu_0a49eb73_39784cuda3std6ranges3__45__cpo9iter_moveE,@object
	.size		_ZN39_INTERNAL_f804659c_4_k_cu_0a49eb73_39784cuda3std6ranges3__45__cpo9iter_moveE,(_ZN39_INTERNAL_f804659c_4_k_cu_0a49eb73_39784cuda3std3__45__cpo5beginE - _ZN39_INTERNAL_f804659c_4_k_cu_0a49eb73_39784cuda3std6ranges3__45__cpo9iter_moveE)
_ZN39_INTERNAL_f804659c_4_k_cu_0a49eb73_39784cuda3std6ranges3__45__cpo9iter_moveE:
	.zero		1
	.type		_ZN39_INTERNAL_f804659c_4_k_cu_0a49eb73_39784cuda3std3__45__cpo5beginE,@object
	.size		_ZN39_INTERNAL_f804659c_4_k_cu_0a49eb73_39784cuda3std3__45__cpo5beginE,(_ZN39_INTERNAL_f804659c_4_k_cu_0a49eb73_39784cuda3std3__441_GLOBAL__N__f804659c_4_k_cu_0a49eb73_39786ignoreE - _ZN39_INTERNAL_f804659c_4_k_cu_0a49eb73_39784cuda3std3__45__cpo5beginE)
_ZN39_INTERNAL_f804659c_4_k_cu_0a49eb73_39784cuda3std3__45__cpo5beginE:
	.zero		1
	.type		_ZN39_INTERNAL_f804659c_4_k_cu_0a49eb73_39784cuda3std3__441_GLOBAL__N__f804659c_4_k_cu_0a49eb73_39786ignoreE,@object
	.size		_ZN39_INTERNAL_f804659c_4_k_cu_0a49eb73_39784cuda3std3__441_GLOBAL__N__f804659c_4_k_cu_0a49eb73_39786ignoreE,(_ZN39_INTERNAL_f804659c_4_k_cu_0a49eb73_39784cute7productE - _ZN39_INTERNAL_f804659c_4_k_cu_0a49eb73_39784cuda3std3__441_GLOBAL__N__f804659c_4_k_cu_0a49eb73_39786ignoreE)
_ZN39_INTERNAL_f804659c_4_k_cu_0a49eb73_39784cuda3std3__441_GLOBAL__N__f804659c_4_k_cu_0a49eb73_39786ignoreE:
	.zero		1
	.type		_ZN39_INTERNAL_f804659c_4_k_cu_0a49eb73_39784cute7productE,@object
	.size		_ZN39_INTERNAL_f804659c_4_k_cu_0a49eb73_39784cute7productE,(_ZN39_INTERNAL_f804659c_4_k_cu_0a49eb73_39784cuda3std3__45__cpo3endE - _ZN39_INTERNAL_f804659c_4_k_cu_0a49eb73_39784cute7productE)
_ZN39_INTERNAL_f804659c_4_k_cu_0a49eb73_39784cute7productE:
	.zero		1
	.type		_ZN39_INTERNAL_f804659c_4_k_cu_0a49eb73_39784cuda3std3__45__cpo3endE,@object
	.size		_ZN39_INTERNAL_f804659c_4_k_cu_0a49eb73_39784cuda3std3__45__cpo3endE,(_ZN39_INTERNAL_f804659c_4_k_cu_0a49eb73_39784cuda3std3__419piecewise_constructE - _ZN39_INTERNAL_f804659c_4_k_cu_0a49eb73_39784cuda3std3__45__cpo3endE)
_ZN39_INTERNAL_f804659c_4_k_cu_0a49eb73_39784cuda3std3__45__cpo3endE:
	.zero		1
	.type		_ZN39_INTERNAL_f804659c_4_k_cu_0a49eb73_39784cuda3std3__419piecewise_constructE,@object
	.size		_ZN39_INTERNAL_f804659c_4_k_cu_0a49eb73_39784cuda3std3__419piecewise_constructE,(_ZN39_INTERNAL_f804659c_4_k_cu_0a49eb73_39784cuda3std3__45__cpo4cendE - _ZN39_INTERNAL_f804659c_4_k_cu_0a49eb73_39784cuda3std3__419piecewise_constructE)
_ZN39_INTERNAL_f804659c_4_k_cu_0a49eb73_39784cuda3std3__419piecewise_constructE:
	.zero		1
	.type		_ZN39_INTERNAL_f804659c_4_k_cu_0a49eb73_39784cuda3std3__45__cpo4cendE,@object
	.size		_ZN39_INTERNAL_f804659c_4_k_cu_0a49eb73_39784cuda3std3__45__cpo4cendE,(_ZN39_INTERNAL_f804659c_4_k_cu_0a49eb73_39784cuda3std6ranges3__45__cpo4swapE - _ZN39_INTERNAL_f804659c_4_k_cu_0a49eb73_39784cuda3std3__45__cpo4cendE)
_ZN39_INTERNAL_f804659c_4_k_cu_0a49eb73_39784cuda3std3__45__cpo4cendE:
	.zero		1
	.type		_ZN39_INTERNAL_f804659c_4_k_cu_0a49eb73_39784cuda3std6ranges3__45__cpo4swapE,@object
	.size		_ZN39_INTERNAL_f804659c_4_k_cu_0a49eb73_39784cuda3std6ranges3__45__cpo4swapE,(.L_9 - _ZN39_INTERNAL_f804659c_4_k_cu_0a49eb73_39784cuda3std6ranges3__45__cpo4swapE)
_ZN39_INTERNAL_f804659c_4_k_cu_0a49eb73_39784cuda3std6ranges3__45__cpo4swapE:
	.zero		1
.L_9:


//--------------------- .nv.constant0._ZN7cutlass13device_kernelINS_4fmha6kernel28FmhaKernelTmaWarpSpecializedINS1_10collective30FmhaMainloopTmaWarpSpecializedINS_10bfloat16_tEffN4cute5tupleIJNS7_1CILi128EEENS9_ILi64EEENS9_ILi256EEEEEENS8_IJiNS9_ILi1EEENS8_IJiiEEEEEESG_SG_NS4_14ResidualFusionEJEEENS4_15FmhaFwdEpilogueIS6_fNS8_IJSB_SC_SB_EEEEENS2_23IndividualTileSchedulerEJEEEEEvNT_6ParamsE --------------------------
	.section	.nv.constant0._ZN7cutlass13device_kernelINS_4fmha6kernel28FmhaKernelTmaWarpSpecializedINS1_10collective30FmhaMainloopTmaWarpSpecializedINS_10bfloat16_tEffN4cute5tupleIJNS7_1CILi128EEENS9_ILi64EEENS9_ILi256EEEEEENS8_IJiNS9_ILi1EEENS8_IJiiEEEEEESG_SG_NS4_14ResidualFusionEJEEENS4_15FmhaFwdEpilogueIS6_fNS8_IJSB_SC_SB_EEEEENS2_23IndividualTileSchedulerEJEEEEEvNT_6ParamsE,"a",@progbits
	.sectionflags	@""
	.align	4
.nv.constant0._ZN7cutlass13device_kernelINS_4fmha6kernel28FmhaKernelTmaWarpSpecializedINS1_10collective30FmhaMainloopTmaWarpSpecializedINS_10bfloat16_tEffN4cute5tupleIJNS7_1CILi128EEENS9_ILi64EEENS9_ILi256EEEEEENS8_IJiNS9_ILi1EEENS8_IJiiEEEEEESG_SG_NS4_14ResidualFusionEJEEENS4_15FmhaFwdEpilogueIS6_fNS8_IJSB_SC_SB_EEEEENS2_23IndividualTileSchedulerEJEEEEEvNT_6ParamsE:
	.zero		2688


//--------------------- SYMBOLS --------------------------

	.type		.nv.reservedSmem.offset0,@object
	.size		.nv.reservedSmem.offset0,0x4
	.type		__assertfail,@function
